def attn_fwd(
    Q,
    K,
    V,
    Out,
    Lse,
    sm_scale,
    stride_qz,
    stride_qh,
    stride_qm,
    stride_qk,
    stride_kz,
    stride_kh,
    stride_kn,
    stride_kk,
    stride_vz,
    stride_vh,
    stride_vn,
    stride_vk,
    stride_oz,
    stride_oh,
    stride_om,
    stride_ok,
    seqlen_q,
    seqlen_k,
    BLOCK_M: tl.constexpr,
    BLOCK_N: tl.constexpr,
    HEAD_DIM: tl.constexpr,
    CAUSAL: tl.constexpr,
):
    start_m = tl.program_id(0)
    off_hz = tl.program_id(1)
    q_off = off_hz * stride_qh
    k_off = off_hz * stride_kh
    v_off = off_hz * stride_vh
    offs_m = start_m * BLOCK_M + tl.arange(0, BLOCK_M)
    offs_d = tl.arange(0, HEAD_DIM)
    offs_n = tl.arange(0, BLOCK_N)
    q_ptrs = Q + q_off + offs_m[:, None] * stride_qm + offs_d[None, :] * stride_qk
    k_ptrs = K + k_off + offs_d[:, None] * stride_kk + offs_n[None, :] * stride_kn
    v_ptrs = V + v_off + offs_n[:, None] * stride_vn + offs_d[None, :] * stride_vk
    m_i = tl.full([BLOCK_M], float("-inf"), dtype=tl.float32)
    l_i = tl.zeros([BLOCK_M], dtype=tl.float32) + 1.0
    acc = tl.zeros([BLOCK_M, HEAD_DIM], dtype=tl.float32)
    q = tl.load(q_ptrs)
    acc, l_i, m_i = _attn_fwd_inner(
        acc,
        l_i,
        m_i,
        q,
        k_ptrs,
        v_ptrs,
        sm_scale,
        stride_kn,
        stride_vn,
        start_m,
        seqlen_k,
        BLOCK_M,
        BLOCK_N,
        HEAD_DIM,
        CAUSAL,
    )
    acc = acc / l_i[:, None]
    lse = m_i + tl.math.log2(l_i) / 1.4426950408889634
    o_ptrs = (
        Out
        + off_hz * stride_oh
        + offs_m[:, None] * stride_om
        + offs_d[None, :] * stride_ok
    )
    tl.store(o_ptrs, acc.to(Out.dtype.element_ty))
    tl.store(Lse + off_hz * seqlen_q + offs_m, lse)

# config = {"BLOCK_M": 64, "BLOCK_N": 16, "HEAD_DIM": 32, "arch": "sm_100", "causal": false, "dtype": "fp16", "num_stages": 3, "num_warps": 8}
# arch = sm_100


// ===== COMPILED SASS (sm_100a) =====

	.target	sm_100a

	.elftype	@"ET_EXEC"


//--------------------- .note.nv.tkinfo           --------------------------
	.section	.note.nv.tkinfo,"",@"SHT_NOTE"
	.sectionflags	@"SHF_NOTE_NV_TKINFO"
	.tkinfo
        /*0018*/ 	.word	0x00000081
        /*0030*/ 	.string	""
        /*0030*/ 	.string	"ptxas-blackwell"
        /*0030*/ 	.string	"Cuda compilation tools, release 12.9, V12.9.86"
        /*0030*/ 	.string	"Build cuda_12.9.r12.9/compiler.36037853_0"
        /*0030*/ 	.string	"-v  -suppress-debug-info  -lineinfo  -arch sm_100a "



//--------------------- .note.nv.cuver            --------------------------
	.section	.note.nv.cuver,"",@"SHT_NOTE"
	.sectionflags	@"SHF_NOTE_NV_CUVER"
        /*0018*/ 	.short	0x0001
        /*001a*/ 	.short	0x0064
        /*001c*/ 	.short	0x0001
        /*001e*/ 	.short	0x0000
        /*0020*/ 	.short	0x0001
        /*0022*/ 	.short	0x0000


//--------------------- .nv.info                  --------------------------
	.section	.nv.info,"",@"SHT_CUDA_INFO"
	.align	4


	//----- nvinfo : EIATTR_REGCOUNT
	.align		4
        /*0000*/ 	.byte	0x04, 0x2f
        /*0002*/ 	.short	(.L_5 - .L_4)
	.align		4
.L_4:
        /*0004*/ 	.word	index@(attn_fwd)
        /*0008*/ 	.word	0x00000028


	//----- nvinfo : EIATTR_FRAME_SIZE
	.align		4
.L_5:
        /*000c*/ 	.byte	0x04, 0x11
        /*000e*/ 	.short	(.L_7 - .L_6)
	.align		4
.L_6:
        /*0010*/ 	.word	index@($__internal_2_$__cuda_sm10x_tcgen05_guardrail_trap_unallocated_columns_being_dealloced)
        /*0014*/ 	.word	0x00000000


	//----- nvinfo : EIATTR_FRAME_SIZE
	.align		4
.L_7:
        /*0018*/ 	.byte	0x04, 0x11
        /*001a*/ 	.short	(.L_9 - .L_8)
	.align		4
.L_8:
        /*001c*/ 	.word	index@($__internal_1_$__cuda_sm10x_tcgen05_guardrail_trap_phase_invalid_during_alloc)
        /*0020*/ 	.word	0x00000000


	//----- nvinfo : EIATTR_FRAME_SIZE
	.align		4
.L_9:
        /*0024*/ 	.byte	0x04, 0x11
        /*0026*/ 	.short	(.L_11 - .L_10)
	.align		4
.L_10:
        /*0028*/ 	.word	index@($__internal_0_$__cuda_sm10x_tcgen05_guardrail_trap_col_being_dealloced_not_returned_by_alloc)
        /*002c*/ 	.word	0x00000000


	//----- nvinfo : EIATTR_FRAME_SIZE
	.align		4
.L_11:
        /*0030*/ 	.byte	0x04, 0x11
        /*0032*/ 	.short	(.L_13 - .L_12)
	.align		4
.L_12:
        /*0034*/ 	.word	index@(attn_fwd)
        /*0038*/ 	.word	0x00000000


	//----- nvinfo : EIATTR_MIN_STACK_SIZE
	.align		4
.L_13:
        /*003c*/ 	.byte	0x04, 0x12
        /*003e*/ 	.short	(.L_15 - .L_14)
	.align		4
.L_14:
        /*0040*/ 	.word	index@(attn_fwd)
        /*0044*/ 	.word	0x00000000
.L_15:


//--------------------- .nv.info.attn_fwd         --------------------------
	.section	.nv.info.attn_fwd,"",@"SHT_CUDA_INFO"
	.sectionflags	@""
	.align	4


	//----- nvinfo : EIATTR_CUDA_API_VERSION
	.align		4
        /*0000*/ 	.byte	0x04, 0x37
        /*0002*/ 	.short	(.L_17 - .L_16)
.L_16:
        /*0004*/ 	.word	0x00000081


	//----- nvinfo : EIATTR_KPARAM_INFO
	.align		4
.L_17:
        /*0008*/ 	.byte	0x04, 0x17
        /*000a*/ 	.short	(.L_19 - .L_18)
.L_18:
        /*000c*/ 	.word	0x00000000
        /*0010*/ 	.short	0x0019
        /*0012*/ 	.short	0x0080
        /*0014*/ 	.byte	0x00, 0xf4, 0x21, 0x00


	//----- nvinfo : EIATTR_KPARAM_INFO
	.align		4
.L_19:
        /*0018*/ 	.byte	0x04, 0x17
        /*001a*/ 	.short	(.L_21 - .L_20)
.L_20:
        /*001c*/ 	.word	0x00000000
        /*0020*/ 	.short	0x0018
        /*0022*/ 	.short	0x0078
        /*0024*/ 	.byte	0x00, 0xf4, 0x21, 0x00


	//----- nvinfo : EIATTR_KPARAM_INFO
	.align		4
.L_21:
        /*0028*/ 	.byte	0x04, 0x17
        /*002a*/ 	.short	(.L_23 - .L_22)
.L_22:
        /*002c*/ 	.word	0x00000000
        /*0030*/ 	.short	0x0017
        /*0032*/ 	.short	0x0070
        /*0034*/ 	.byte	0x00, 0xf0, 0x11, 0x00


	//----- nvinfo : EIATTR_KPARAM_INFO
	.align		4
.L_23:
        /*0038*/ 	.byte	0x04, 0x17
        /*003a*/ 	.short	(.L_25 - .L_24)
.L_24:
        /*003c*/ 	.word	0x00000000
        /*0040*/ 	.short	0x0016
        /*0042*/ 	.short	0x006c
        /*0044*/ 	.byte	0x00, 0xf0, 0x11, 0x00


	//----- nvinfo : EIATTR_KPARAM_INFO
	.align		4
.L_25:
        /*0048*/ 	.byte	0x04, 0x17
        /*004a*/ 	.short	(.L_27 - .L_26)
.L_26:
        /*004c*/ 	.word	0x00000000
        /*0050*/ 	.short	0x0015
        /*0052*/ 	.short	0x0068
        /*0054*/ 	.byte	0x00, 0xf0, 0x11, 0x00


	//----- nvinfo : EIATTR_KPARAM_INFO
	.align		4
.L_27:
        /*0058*/ 	.byte	0x04, 0x17
        /*005a*/ 	.short	(.L_29 - .L_28)
.L_28:
        /*005c*/ 	.word	0x00000000
        /*0060*/ 	.short	0x0014
        /*0062*/ 	.short	0x0064
        /*0064*/ 	.byte	0x00, 0xf0, 0x11, 0x00


	//----- nvinfo : EIATTR_KPARAM_INFO
	.align		4
.L_29:
        /*0068*/ 	.byte	0x04, 0x17
        /*006a*/ 	.short	(.L_31 - .L_30)
.L_30:
        /*006c*/ 	.word	0x00000000
        /*0070*/ 	.short	0x0013
        /*0072*/ 	.short	0x0060
        /*0074*/ 	.byte	0x00, 0xf0, 0x11, 0x00


	//----- nvinfo : EIATTR_KPARAM_INFO
	.align		4
.L_31:
        /*0078*/ 	.byte	0x04, 0x17
        /*007a*/ 	.short	(.L_33 - .L_32)
.L_32:
        /*007c*/ 	.word	0x00000000
        /*0080*/ 	.short	0x0012
        /*0082*/ 	.short	0x005c
        /*0084*/ 	.byte	0x00, 0xf0, 0x11, 0x00


	//----- nvinfo : EIATTR_KPARAM_INFO
	.align		4
.L_33:
        /*0088*/ 	.byte	0x04, 0x17
        /*008a*/ 	.short	(.L_35 - .L_34)
.L_34:
        /*008c*/ 	.word	0x00000000
        /*0090*/ 	.short	0x0011
        /*0092*/ 	.short	0x0058
        /*0094*/ 	.byte	0x00, 0xf0, 0x11, 0x00


	//----- nvinfo : EIATTR_KPARAM_INFO
	.align		4
.L_35:
        /*0098*/ 	.byte	0x04, 0x17
        /*009a*/ 	.short	(.L_37 - .L_36)
.L_36:
        /*009c*/ 	.word	0x00000000
        /*00a0*/ 	.short	0x0010
        /*00a2*/ 	.short	0x0054
        /*00a4*/ 	.byte	0x00, 0xf0, 0x11, 0x00


	//----- nvinfo : EIATTR_KPARAM_INFO
	.align		4
.L_37:
        /*00a8*/ 	.byte	0x04, 0x17
        /*00aa*/ 	.short	(.L_39 - .L_38)
.L_38:
        /*00ac*/ 	.word	0x00000000
        /*00b0*/ 	.short	0x000f
        /*00b2*/ 	.short	0x0050
        /*00b4*/ 	.byte	0x00, 0xf0, 0x11, 0x00


	//----- nvinfo : EIATTR_KPARAM_INFO
	.align		4
.L_39:
        /*00b8*/ 	.byte	0x04, 0x17
        /*00ba*/ 	.short	(.L_41 - .L_40)
.L_40:
        /*00bc*/ 	.word	0x00000000
        /*00c0*/ 	.short	0x000e
        /*00c2*/ 	.short	0x004c
        /*00c4*/ 	.byte	0x00, 0xf0, 0x11, 0x00


	//----- nvinfo : EIATTR_KPARAM_INFO
	.align		4
.L_41:
        /*00c8*/ 	.byte	0x04, 0x17
        /*00ca*/ 	.short	(.L_43 - .L_42)
.L_42:
        /*00cc*/ 	.word	0x00000000
        /*00d0*/ 	.short	0x000d
        /*00d2*/ 	.short	0x0048
        /*00d4*/ 	.byte	0x00, 0xf0, 0x11, 0x00


	//----- nvinfo : EIATTR_KPARAM_INFO
	.align		4
.L_43:
        /*00d8*/ 	.byte	0x04, 0x17
        /*00da*/ 	.short	(.L_45 - .L_44)
.L_44:
        /*00dc*/ 	.word	0x00000000
        /*00e0*/ 	.short	0x000c
        /*00e2*/ 	.short	0x0044
        /*00e4*/ 	.byte	0x00, 0xf0, 0x11, 0x00


	//----- nvinfo : EIATTR_KPARAM_INFO
	.align		4
.L_45:
        /*00e8*/ 	.byte	0x04, 0x17
        /*00ea*/ 	.short	(.L_47 - .L_46)
.L_46:
        /*00ec*/ 	.word	0x00000000
        /*00f0*/ 	.short	0x000b
        /*00f2*/ 	.short	0x0040
        /*00f4*/ 	.byte	0x00, 0xf0, 0x11, 0x00


	//----- nvinfo : EIATTR_KPARAM_INFO
	.align		4
.L_47:
        /*00f8*/ 	.byte	0x04, 0x17
        /*00fa*/ 	.short	(.L_49 - .L_48)
.L_48:
        /*00fc*/ 	.word	0x00000000
        /*0100*/ 	.short	0x000a
        /*0102*/ 	.short	0x003c
        /*0104*/ 	.byte	0x00, 0xf0, 0x11, 0x00


	//----- nvinfo : EIATTR_KPARAM_INFO
	.align		4
.L_49:
        /*0108*/ 	.byte	0x04, 0x17
        /*010a*/ 	.short	(.L_51 - .L_50)
.L_50:
        /*010c*/ 	.word	0x00000000
        /*0110*/ 	.short	0x0009
        /*0112*/ 	.short	0x0038
        /*0114*/ 	.byte	0x00, 0xf0, 0x11, 0x00


	//----- nvinfo : EIATTR_KPARAM_INFO
	.align		4
.L_51:
        /*0118*/ 	.byte	0x04, 0x17
        /*011a*/ 	.short	(.L_53 - .L_52)
.L_52:
        /*011c*/ 	.word	0x00000000
        /*0120*/ 	.short	0x0008
        /*0122*/ 	.short	0x0034
        /*0124*/ 	.byte	0x00, 0xf0, 0x11, 0x00


	//----- nvinfo : EIATTR_KPARAM_INFO
	.align		4
.L_53:
        /*0128*/ 	.byte	0x04, 0x17
        /*012a*/ 	.short	(.L_55 - .L_54)
.L_54:
        /*012c*/ 	.word	0x00000000
        /*0130*/ 	.short	0x0007
        /*0132*/ 	.short	0x0030
        /*0134*/ 	.byte	0x00, 0xf0, 0x11, 0x00


	//----- nvinfo : EIATTR_KPARAM_INFO
	.align		4
.L_55:
        /*0138*/ 	.byte	0x04, 0x17
        /*013a*/ 	.short	(.L_57 - .L_56)
.L_56:
        /*013c*/ 	.word	0x00000000
        /*0140*/ 	.short	0x0006
        /*0142*/ 	.short	0x002c
        /*0144*/ 	.byte	0x00, 0xf0, 0x11, 0x00


	//----- nvinfo : EIATTR_KPARAM_INFO
	.align		4
.L_57:
        /*0148*/ 	.byte	0x04, 0x17
        /*014a*/ 	.short	(.L_59 - .L_58)
.L_58:
        /*014c*/ 	.word	0x00000000
        /*0150*/ 	.short	0x0005
        /*0152*/ 	.short	0x0028
        /*0154*/ 	.byte	0x00, 0xf0, 0x11, 0x00


	//----- nvinfo : EIATTR_KPARAM_INFO
	.align		4
.L_59:
        /*0158*/ 	.byte	0x04, 0x17
        /*015a*/ 	.short	(.L_61 - .L_60)
.L_60:
        /*015c*/ 	.word	0x00000000
        /*0160*/ 	.short	0x0004
        /*0162*/ 	.short	0x0020
        /*0164*/ 	.byte	0x00, 0xf4, 0x21, 0x00


	//----- nvinfo : EIATTR_KPARAM_INFO
	.align		4
.L_61:
        /*0168*/ 	.byte	0x04, 0x17
        /*016a*/ 	.short	(.L_63 - .L_62)
.L_62:
        /*016c*/ 	.word	0x00000000
        /*0170*/ 	.short	0x0003
        /*0172*/ 	.short	0x0018
        /*0174*/ 	.byte	0x00, 0xf4, 0x21, 0x00


	//----- nvinfo : EIATTR_KPARAM_INFO
	.align		4
.L_63:
        /*0178*/ 	.byte	0x04, 0x17
        /*017a*/ 	.short	(.L_65 - .L_64)
.L_64:
        /*017c*/ 	.word	0x00000000
        /*0180*/ 	.short	0x0002
        /*0182*/ 	.short	0x0010
        /*0184*/ 	.byte	0x00, 0xf4, 0x21, 0x00


	//----- nvinfo : EIATTR_KPARAM_INFO
	.align		4
.L_65:
        /*0188*/ 	.byte	0x04, 0x17
        /*018a*/ 	.short	(.L_67 - .L_66)
.L_66:
        /*018c*/ 	.word	0x00000000
        /*0190*/ 	.short	0x0001
        /*0192*/ 	.short	0x0008
        /*0194*/ 	.byte	0x00, 0xf4, 0x21, 0x00


	//----- nvinfo : EIATTR_KPARAM_INFO
	.align		4
.L_67:
        /*0198*/ 	.byte	0x04, 0x17
        /*019a*/ 	.short	(.L_69 - .L_68)
.L_68:
        /*019c*/ 	.word	0x00000000
        /*01a0*/ 	.short	0x0000
        /*01a2*/ 	.short	0x0000
        /*01a4*/ 	.byte	0x00, 0xf4, 0x21, 0x00


	//----- nvinfo : EIATTR_AT_ENTRY_FRAGMENTS
	.align		4
.L_69:
        /*01a8*/ 	.byte	0x04, 0x4f
        /*01aa*/ 	.short	(.L_71 - .L_70)


	//   ....[0]....
.L_70:
        /*01ac*/ 	.word	0x00000004


	//----- nvinfo : EIATTR_RESERVED_SMEM_USED
	.align		4
.L_71:
        /*01b0*/ 	.byte	0x01, 0x41
	.zero		2


	//----- nvinfo : EIATTR_SPARSE_MMA_MASK
	.align		4
        /*01b4*/ 	.byte	0x03, 0x50
        /*01b6*/ 	.short	0x0000


	//----- nvinfo : EIATTR_TCGEN05_1CTA_USED
	.align		4
        /*01b8*/ 	.byte	0x01, 0x51
	.zero		2


	//----- nvinfo : EIATTR_MAXREG_COUNT
	.align		4
        /*01bc*/ 	.byte	0x03, 0x1b
        /*01be*/ 	.short	0x00ff


	//----- nvinfo : EIATTR_NUM_BARRIERS
	.align		4
        /*01c0*/ 	.byte	0x02, 0x4c
        /*01c2*/ 	.byte	0x01
	.zero		1


	//----- nvinfo : EIATTR_INT_WARP_WIDE_INSTR_OFFSETS
	.align		4
        /*01c4*/ 	.byte	0x04, 0x31
        /*01c6*/ 	.short	(.L_73 - .L_72)


	//   ....[0]....
.L_72:
        /*01c8*/ 	.word	0x00000940


	//   ....[1]....
        /*01cc*/ 	.word	0x000009d0


	//   ....[2]....
        /*01d0*/ 	.word	0x00000b30


	//   ....[3]....
        /*01d4*/ 	.word	0x00000b70


	//   ....[4]....
        /*01d8*/ 	.word	0x000018f0


	//   ....[5]....
        /*01dc*/ 	.word	0x00002e50


	//   ....[6]....
        /*01e0*/ 	.word	0x00002ea0


	//----- nvinfo : EIATTR_COOP_GROUP_MASK_REGIDS
	.align		4
.L_73:
        /*01e4*/ 	.byte	0x04, 0x29
        /*01e6*/ 	.short	(.L_75 - .L_74)


	//   ....[0]....
.L_74:
        /*01e8*/ 	.word	0xffffffff


	//   ....[1]....
        /*01ec*/ 	.word	0xffffffff


	//   ....[2]....
        /*01f0*/ 	.word	0xffffffff


	//   ....[3]....
        /*01f4*/ 	.word	0xffffffff


	//   ....[4]....
        /*01f8*/ 	.word	0xffffffff


	//   ....[5]....
        /*01fc*/ 	.word	0xffffffff


	//   ....[6]....
        /*0200*/ 	.word	0xffffffff


	//   ....[7]....
        /*0204*/ 	.word	0xffffffff


	//   ....[8]....
        /*0208*/ 	.word	0xffffffff


	//   ....[9]....
        /*020c*/ 	.word	0xffffffff


	//   ....[10]....
        /*0210*/ 	.word	0xffffffff


	//   ....[11]....
        /*0214*/ 	.word	0xffffffff


	//----- nvinfo : EIATTR_COOP_GROUP_INSTR_OFFSETS
	.align		4
.L_75:
        /*0218*/ 	.byte	0x04, 0x28
        /*021a*/ 	.short	(.L_77 - .L_76)


	//   ....[0]....
.L_76:
        /*021c*/ 	.word	0x00000050


	//   ....[1]....
        /*0220*/ 	.word	0x00000310


	//   ....[2]....
        /*0224*/ 	.word	0x00000fc0


	//   ....[3]....
        /*0228*/ 	.word	0x000010e0


	//   ....[4]....
        /*022c*/ 	.word	0x00001240


	//   ....[5]....
        /*0230*/ 	.word	0x00001330


	//   ....[6]....
        /*0234*/ 	.word	0x00001b80


	//   ....[7]....
        /*0238*/ 	.word	0x00001bd0


	//   ....[8]....
        /*023c*/ 	.word	0x00001d20


	//   ....[9]....
        /*0240*/ 	.word	0x00001d80


	//   ....[10]....
        /*0244*/ 	.word	0x00002ce0


	//   ....[11]....
        /*0248*/ 	.word	0x00002f50


	//----- nvinfo : EIATTR_VRC_CTA_INIT_COUNT
	.align		4
.L_77:
        /*024c*/ 	.byte	0x02, 0x4a
        /*024e*/ 	.byte	0x80
	.zero		1


	//----- nvinfo : EIATTR_MBARRIER_INSTR_OFFSETS
	.align		4
        /*0250*/ 	.byte	0x04, 0x39
        /*0252*/ 	.short	(.L_79 - .L_78)


	//   ....[0]....
.L_78:
        /*0254*/ 	.word	0x00000ac0
        /*0258*/ 	.word	0x000000ff
        /*025c*/ 	.word	0x00000000
        /*0260*/ 	.short	0x0100
        /*0262*/ 	.byte	0x10
	.zero		1


	//   ....[1]....
        /*0264*/ 	.word	0x00000bd0
        /*0268*/ 	.word	0x000000ff
        /*026c*/ 	.word	0x00001c08
        /*0270*/ 	.short	0x0100
        /*0272*/ 	.byte	0x0d
	.zero		1


	//   ....[2]....
        /*0274*/ 	.word	0x00000c70
        /*0278*/ 	.word	0x000000ff
        /*027c*/ 	.word	0x00001400
        /*0280*/ 	.short	0x0100
        /*0282*/ 	.byte	0x0d
	.zero		1


	//   ....[3]....
        /*0284*/ 	.word	0x00000e40
        /*0288*/ 	.word	0x000000ff
        /*028c*/ 	.word	0x00001400
        /*0290*/ 	.short	0x010a
        /*0292*/ 	.byte	0x0d
	.zero		1


	//   ....[4]....
        /*0294*/ 	.word	0x00000ee0
        /*0298*/ 	.word	0x000000ff
        /*029c*/ 	.word	0x00001400
        /*02a0*/ 	.short	0x0108
        /*02a2*/ 	.byte	0x0d
	.zero		1


	//   ....[5]....
        /*02a4*/ 	.word	0x00001980
        /*02a8*/ 	.word	0x000000ff
        /*02ac*/ 	.word	0x00001c10
        /*02b0*/ 	.short	0x0100
        /*02b2*/ 	.byte	0x0d
	.zero		1


	//   ....[6]....
        /*02b4*/ 	.word	0x00001a90
        /*02b8*/ 	.word	0x000000ff
        /*02bc*/ 	.word	0x00001c10
        /*02c0*/ 	.short	0x010a
        /*02c2*/ 	.byte	0x0d
	.zero		1


	//   ....[7]....
        /*02c4*/ 	.word	0x00001b00
        /*02c8*/ 	.word	0x000000ff
        /*02cc*/ 	.word	0x00001c10
        /*02d0*/ 	.short	0x0108
        /*02d2*/ 	.byte	0x0d
	.zero		1


	//   ....[8]....
        /*02d4*/ 	.word	0x00001dd0
        /*02d8*/ 	.word	0x000000ff
        /*02dc*/ 	.word	0x00000000
        /*02e0*/ 	.short	0x010a
        /*02e2*/ 	.byte	0x10
	.zero		1


	//   ....[9]....
        /*02e4*/ 	.word	0x00002350
        /*02e8*/ 	.word	0x000000ff
        /*02ec*/ 	.word	0x00000000
        /*02f0*/ 	.short	0x010a
        /*02f2*/ 	.byte	0x10
	.zero		1


	//   ....[10]....
        /*02f4*/ 	.word	0x000024f0
        /*02f8*/ 	.word	0x000000ff
        /*02fc*/ 	.word	0x00001c00
        /*0300*/ 	.short	0x0108
        /*0302*/ 	.byte	0x0d
	.zero		1


	//   ....[11]....
        /*0304*/ 	.word	0x000025d0
        /*0308*/ 	.word	0x000000ff
        /*030c*/ 	.word	0x00001c08
        /*0310*/ 	.short	0x0108
        /*0312*/ 	.byte	0x0d
	.zero		1


	//   ....[12]....
        /*0314*/ 	.word	0x00002f70
        /*0318*/ 	.word	0x000000ff
        /*031c*/ 	.word	0x00001400
        /*0320*/ 	.short	0x010a
        /*0322*/ 	.byte	0x0d
	.zero		1


	//   ....[13]....
        /*0324*/ 	.word	0x00002fa0
        /*0328*/ 	.word	0x000000ff
        /*032c*/ 	.word	0x00001c10
        /*0330*/ 	.short	0x010a
        /*0332*/ 	.byte	0x0d
	.zero		1


	//   ....[14]....
        /*0334*/ 	.word	0x00002fd0
        /*0338*/ 	.word	0x000000ff
        /*033c*/ 	.word	0x00000000
        /*0340*/ 	.short	0x010a
        /*0342*/ 	.byte	0x10
	.zero		1


	//   ....[15]....
        /*0344*/ 	.word	0x00003000
        /*0348*/ 	.word	0x000000ff
        /*034c*/ 	.word	0x00000000
        /*0350*/ 	.short	0x010a
        /*0352*/ 	.byte	0x10
	.zero		1


	//----- nvinfo : EIATTR_NUM_MBARRIERS
	.align		4
.L_79:
        /*0354*/ 	.byte	0x03, 0x38
        /*0356*/ 	.short	0xffff


	//----- nvinfo : EIATTR_EXIT_INSTR_OFFSETS
	.align		4
        /*0358*/ 	.byte	0x04, 0x1c
        /*035a*/ 	.short	(.L_81 - .L_80)


	//   ....[0]....
.L_80:
        /*035c*/ 	.word	0x00002f60


	//----- nvinfo : EIATTR_REQNTID
	.align		4
.L_81:
        /*0360*/ 	.byte	0x04, 0x10
        /*0362*/ 	.short	(.L_83 - .L_82)
.L_82:
        /*0364*/ 	.word	0x00000100
        /*0368*/ 	.word	0x00000001
        /*036c*/ 	.word	0x00000001


	//----- nvinfo : EIATTR_CRS_STACK_SIZE
	.align		4
.L_83:
        /*0370*/ 	.byte	0x04, 0x1e
        /*0372*/ 	.short	(.L_85 - .L_84)
.L_84:
        /*0374*/ 	.word	0x00000000


	//----- nvinfo : EIATTR_CBANK_PARAM_SIZE
	.align		4
.L_85:
        /*0378*/ 	.byte	0x03, 0x19
        /*037a*/ 	.short	0x0088


	//----- nvinfo : EIATTR_PARAM_CBANK
	.align		4
        /*037c*/ 	.byte	0x04, 0x0a
        /*037e*/ 	.short	(.L_87 - .L_86)
	.align		4
.L_86:
        /*0380*/ 	.word	index@(.nv.constant0.attn_fwd)
        /*0384*/ 	.short	0x0380
        /*0386*/ 	.short	0x0088


	//----- nvinfo : EIATTR_SW_WAR
	.align		4
.L_87:
        /*0388*/ 	.byte	0x04, 0x36
        /*038a*/ 	.short	(.L_89 - .L_88)
.L_88:
        /*038c*/ 	.word	0x00000008
.L_89:


//--------------------- .nv.compat                --------------------------
	.section	.nv.compat,"",@"SHT_CUDA_COMPAT_INFO"
	.align	4
        /*0000*/ 	.byte	0x02, 0x02, 0x02, 0x00, 0x02, 0x05, 0x05, 0x00, 0x02, 0x03, 0x00, 0x00, 0x02, 0x06, 0x01, 0x00


//--------------------- .nv.callgraph             --------------------------
	.section	.nv.callgraph,"",@"SHT_CUDA_CALLGRAPH"
	.align	4
	.sectionentsize	8
	.align		4
        /*0000*/ 	.word	0x00000000
	.align		4
        /*0004*/ 	.word	0xffffffff
	.align		4
        /*0008*/ 	.word	0x00000000
	.align		4
        /*000c*/ 	.word	0xfffffffe
	.align		4
        /*0010*/ 	.word	0x00000000
	.align		4
        /*0014*/ 	.word	0xfffffffd
	.align		4
        /*0018*/ 	.word	0x00000000
	.align		4
        /*001c*/ 	.word	0xfffffffc


//--------------------- .nv.constant4             --------------------------
	.section	.nv.constant4,"a",@progbits
	.align	8
	.align		8
.nv.constant4:
        /*0000*/ 	.dword	_$_str


//--------------------- .text.attn_fwd            --------------------------
	.section	.text.attn_fwd,"ax",@progbits
	.align	128
        .global         attn_fwd
        .type           attn_fwd,@function
        .size           attn_fwd,(.L_x_28 - attn_fwd)
        .other          attn_fwd,@"STO_CUDA_ENTRY STV_DEFAULT"
attn_fwd:
.text.attn_fwd:
[----:B------:R-:W0:Y:S01]  /*0000*/  LDC R1, c[0x0][0x37c] ;  /* 0x0000df00ff017b82 */ /* 0x000e220000000800 */
[----:B------:R-:W1:Y:S02]  /*0010*/  S2R R0, SR_TID.X ;  /* 0x0000000000007919 */ /* 0x000e640000002100 */
[----:B-1----:R-:W-:-:S13]  /*0020*/  ISETP.GE.U32.AND P1, PT, R0, 0x20, PT ;  /* 0x000000200000780c */ /* 0x002fda0003f26070 */
[----:B------:R-:W-:Y:S05]  /*0030*/  @P1 BRA `(.L_x_0) ;  /* 0x0000000000b81947 */ /* 0x000fea0003800000 */
[----:B------:R-:W1:Y:S01]  /*0040*/  S2UR UR6, SR_CgaCtaId ;  /* 0x00000000000679c3 */ /* 0x000e620000008800 */
[----:B------:R-:W-:Y:S01]  /*0050*/  NOP ;  /* 0x0000000000007918 */ /* 0x000fe20000000000 */
[----:B------:R-:W-:Y:S02]  /*0060*/  UMOV UR4, 0x40 ;  /* 0x0000004000047882 */ /* 0x000fe40000000000 */
[----:B-1----:R-:W-:-:S09]  /*0070*/  ULEA UR4, UR6, UR4, 0x18 ;  /* 0x0000000406047291 */ /* 0x002fd2000f8ec0ff */
[----:B------:R-:W1:Y:S01]  /*0080*/  LDS.U8 R2, [UR4] ;  /* 0x00000004ff027984 */ /* 0x000e620008000000 */
[----:B------:R-:W-:Y:S02]  /*0090*/  UMOV UR4, 0x400 ;  /* 0x0000040000047882 */ /* 0x000fe40000000000 */
[----:B------:R-:W-:Y:S01]  /*00a0*/  ULEA UR4, UR6, UR4, 0x18 ;  /* 0x0000000406047291 */ /* 0x000fe2000f8ec0ff */
[----:B-1----:R-:W-:-:S13]  /*00b0*/  ISETP.NE.AND P0, PT, R2, RZ, PT ;  /* 0x000000ff0200720c */ /* 0x002fda0003f05270 */
[----:B------:R-:W-:Y:S05]  /*00c0*/  @P0 BRA `(.L_x_1) ;  /* 0x00000000007c0947 */ /* 0x000fea0003800000 */
[----:B------:R-:W-:-:S13]  /*00d0*/  ELECT P0, URZ, PT ;  /* 0x0000000000ff782f */ /* 0x000fda0003800000 */
[----:B------:R-:W-:Y:S05]  /*00e0*/  @!P0 BRA `(.L_x_2) ;  /* 0x0000000000848947 */ /* 0x000fea0003800000 */
[----:B------:R-:W-:Y:S01]  /*00f0*/  UMOV UR5, 0x2 ;  /* 0x0000000200057882 */ /* 0x000fe20000000000 */
[----:B------:R-:W-:Y:S02]  /*0100*/  IMAD.MOV.U32 R5, RZ, RZ, 0x1 ;  /* 0x00000001ff057424 */ /* 0x000fe400078e00ff */
[----:B------:R-:W-:Y:S02]  /*0110*/  IMAD.MOV.U32 R3, RZ, RZ, 0x3 ;  /* 0x00000003ff037424 */ /* 0x000fe400078e00ff */
[----:B------:R-:W-:Y:S04]  /*0120*/  DEPBAR.LE SB1, 0x36 ;  /* 0x00009d800000791a */ /* 0x000fe80000000000 */
[----:B------:R-:W1:Y:S02]  /*0130*/  UTCATOMSWS.FIND_AND_SET.ALIGN UP0, UR5, UR5 ;  /* 0x00000005000575e3 */ /* 0x000e640008000800 */
[----:B-1----:R-:W-:-:S04]  /*0140*/  PLOP3.LUT P0, PT, PT, PT, UP0, 0x80, 0x8 ;  /* 0x000000000008781c */ /* 0x002fc80003f0f008 */
[----:B------:R-:W-:-:S04]  /*0150*/  SEL R2, RZ, 0xffffffff, !P0 ;  /* 0xffffffffff027807 */ /* 0x000fc80004000000 */
[----:B------:R-:W-:Y:S01]  /*0160*/  ISETP.NE.AND P0, PT, R2, RZ, PT ;  /* 0x000000ff0200720c */ /* 0x000fe20003f05270 */
[----:B------:R-:W-:-:S12]  /*0170*/  IMAD.U32 R2, RZ, RZ, UR5 ;  /* 0x00000005ff027e24 */ /* 0x000fd8000f8e00ff */
[----:B------:R-:W-:Y:S05]  /*0180*/  @P0 BRA `(.L_x_3) ;  /* 0x0000000000240947 */ /* 0x000fea0003800000 */
.L_x_4:
[----:B------:R-:W-:Y:S05]  /*0190*/  NANOSLEEP 0x64 ;  /* 0x000000640000795d */ /* 0x000fea0003800000 */
[----:B------:R-:W-:-:S05]  /*01a0*/  UMOV UR5, 0x2 ;  /* 0x0000000200057882 */ /* 0x000fca0000000000 */
[----:B------:R-:W-:Y:S04]  /*01b0*/  DEPBAR.LE SB1, 0x36 ;  /* 0x00009d800000791a */ /* 0x000fe80000000000 */
[----:B------:R-:W1:Y:S02]  /*01c0*/  UTCATOMSWS.FIND_AND_SET.ALIGN UP0, UR5, UR5 ;  /* 0x00000005000575e3 */ /* 0x000e640008000800 */
[----:B-1----:R-:W-:-:S04]  /*01d0*/  PLOP3.LUT P0, PT, PT, PT, UP0, 0x80, 0x8 ;  /* 0x000000000008781c */ /* 0x002fc80003f0f008 */
[----:B------:R-:W-:-:S04]  /*01e0*/  SEL R2, RZ, 0xffffffff, !P0 ;  /* 0xffffffffff027807 */ /* 0x000fc80004000000 */
[----:B------:R-:W-:Y:S01]  /*01f0*/  ISETP.NE.AND P0, PT, R2, RZ, PT ;  /* 0x000000ff0200720c */ /* 0x000fe20003f05270 */
[----:B------:R-:W-:-:S12]  /*0200*/  IMAD.U32 R2, RZ, RZ, UR5 ;  /* 0x00000005ff027e24 */ /* 0x000fd8000f8e00ff */
[----:B------:R-:W-:Y:S05]  /*0210*/  @!P0 BRA `(.L_x_4) ;  /* 0xfffffffc00dc8947 */ /* 0x000fea000383ffff */
.L_x_3:
[C---:B------:R-:W-:Y:S01]  /*0220*/  VIADD R4, R2.reuse, 0x10 ;  /* 0x0000001002047836 */ /* 0x040fe20000000000 */
[----:B------:R-:W-:Y:S01]  /*0230*/  UMOV UR5, 0x50 ;  /* 0x0000005000057882 */ /* 0x000fe20000000000 */
[----:B------:R-:W-:Y:S01]  /*0240*/  SHF.L.U32 R3, R3, R2, RZ ;  /* 0x0000000203037219 */ /* 0x000fe200000006ff */
[----:B------:R-:W-:Y:S01]  /*0250*/  ULEA UR5, UR6, UR5, 0x18 ;  /* 0x0000000506057291 */ /* 0x000fe2000f8ec0ff */
[----:B------:R-:W-:Y:S01]  /*0260*/  IMAD.SHL.U32 R2, R2, 0x20, RZ ;  /* 0x0000002002027824 */ /* 0x000fe200078e00ff */
[----:B------:R-:W-:-:S04]  /*0270*/  SHF.L.U32 R4, R5, R4, RZ ;  /* 0x0000000405047219 */ /* 0x000fc800000006ff */
[----:B------:R-:W-:-:S05]  /*0280*/  LOP3.LUT R3, R4, R3, RZ, 0xfc, !PT ;  /* 0x0000000304037212 */ /* 0x000fca00078efcff */
[----:B------:R1:W-:Y:S04]  /*0290*/  ATOMS.OR RZ, [UR5], R3 ;  /* 0x00000003ffff798c */ /* 0x0003e8000b000005 */
[----:B------:R1:W-:Y:S01]  /*02a0*/  STS [UR4], R2 ;  /* 0x00000002ff007988 */ /* 0x0003e20008000804 */
[----:B------:R-:W-:Y:S05]  /*02b0*/  BRA `(.L_x_2) ;  /* 0x0000000000107947 */ /* 0x000fea0003800000 */
.L_x_1:
[----:B------:R-:W-:-:S05]  /*02c0*/  IMAD.MOV.U32 R2, RZ, RZ, -0x1 ;  /* 0xffffffffff027424 */ /* 0x000fca00078e00ff */
[----:B------:R1:W-:Y:S02]  /*02d0*/  STS [UR4], R2 ;  /* 0x00000002ff007988 */ /* 0x0003e40008000804 */
[----:B-1----:R-:W-:-:S07]  /*02e0*/  MOV R2, 0x300 ;  /* 0x0000030000027802 */ /* 0x002fce0000000f00 */
[----:B0-----:R-:W-:Y:S05]  /*02f0*/  CALL.REL.NOINC `($__internal_1_$__cuda_sm10x_tcgen05_guardrail_trap_phase_invalid_during_alloc) ;  /* 0x0000002c00587944 */ /* 0x001fea0003c00000 */
.L_x_2:
[----:B------:R-:W-:Y:S05]  /*0300*/  WARPSYNC.ALL ;  /* 0x0000000000007948 */ /* 0x000fea0003800000 */
[----:B------:R-:W-:Y:S01]  /*0310*/  NOP ;  /* 0x0000000000007918 */ /* 0x000fe20000000000 */
.L_x_0:
[----:B-1----:R-:W1:Y:S01]  /*0320*/  S2R R3, SR_CTAID.X ;  /* 0x0000000000037919 */ /* 0x002e620000002500 */
[----:B------:R-:W2:Y:S01]  /*0330*/  S2UR UR12, SR_CTAID.Y ;  /* 0x00000000000c79c3 */ /* 0x000ea20000002600 */
[----:B------:R-:W2:Y:S01]  /*0340*/  LDCU.64 UR4, c[0x0][0x3b0] ;  /* 0x00007600ff0477ac */ /* 0x000ea20008000a00 */
[----:B------:R-:W-:Y:S02]  /*0350*/  LOP3.LUT R2, R0, 0x3f, RZ, 0xc0, !PT ;  /* 0x0000003f00027812 */ /* 0x000fe400078ec0ff */
[----:B------:R-:W-:Y:S01]  /*0360*/  SHF.R.U32.HI R4, RZ, 0x6, R0 ;  /* 0x00000006ff047819 */ /* 0x000fe20000011600 */
[----:B------:R-:W-:Y:S01]  /*0370*/  UMOV UR13, 0x400 ;  /* 0x00000400000d7882 */ /* 0x000fe20000000000 */
[----:B------:R-:W3:Y:S02]  /*0380*/  LDCU.64 UR26, c[0x0][0x358] ;  /* 0x00006b00ff1a77ac */ /* 0x000ee40008000a00 */
[----:B------:R-:W4:Y:S01]  /*0390*/  LDC R17, c[0x0][0x3b8] ;  /* 0x0000ee00ff117b82 */ /* 0x000f220000000800 */
[----:B------:R-:W-:Y:S01]  /*03a0*/  SGXT.U32 R4, R4, 0x2 ;  /* 0x000000020404781a */ /* 0x000fe20000000000 */
[----:B------:R-:W0:Y:S06]  /*03b0*/  LDCU UR28, c[0x0][0x3f0] ;  /* 0x00007e00ff1c77ac */ /* 0x000e2c0008000800 */
[----:B------:R-:W0:Y:S08]  /*03c0*/  LDC.64 R20, c[0x0][0x380] ;  /* 0x0000e000ff147b82 */ /* 0x000e300000000a00 */
[----:B------:R-:W0:Y:S01]  /*03d0*/  S2UR UR6, SR_CgaCtaId ;  /* 0x00000000000679c3 */ /* 0x000e220000008800 */
[----:B--2---:R-:W-:-:S04]  /*03e0*/  UIMAD UR4, UR12, UR4, URZ ;  /* 0x000000040c0472a4 */ /* 0x004fc8000f8e02ff */
[----:B------:R-:W-:Y:S01]  /*03f0*/  USHF.L.U32 UR7, UR4, 0x1, URZ ;  /* 0x0000000104077899 */ /* 0x000fe200080006ff */
[----:B-1----:R-:W-:Y:S02]  /*0400*/  IMAD R2, R3, 0x40, R2 ;  /* 0x0000004003027824 */ /* 0x002fe400078e0202 */
[----:B----4-:R-:W-:Y:S02]  /*0410*/  IMAD R7, R4, R17, RZ ;  /* 0x0000001104077224 */ /* 0x010fe400078e02ff */
[----:B------:R-:W-:Y:S01]  /*0420*/  IMAD R3, R2, UR5, RZ ;  /* 0x0000000502037c24 */ /* 0x000fe2000f8e02ff */
[----:B------:R-:W-:-:S03]  /*0430*/  UIMAD.WIDE UR4, UR4, 0x2, URZ ;  /* 0x00000002040478a5 */ /* 0x000fc6000f8e02ff */
[C---:B------:R-:W-:Y:S02]  /*0440*/  IMAD.SHL.U32 R5, R3.reuse, 0x2, RZ ;  /* 0x0000000203057824 */ /* 0x040fe400078e00ff */
[----:B------:R-:W-:Y:S01]  /*0450*/  IMAD.HI R4, R3, 0x2, RZ ;  /* 0x0000000203047827 */ /* 0x000fe200078e02ff */
[----:B------:R-:W-:Y:S02]  /*0460*/  BAR.SYNC.DEFER_BLOCKING 0x0 ;  /* 0x0000000000007b1d */ /* 0x000fe40000010000 */
[----:B0-----:R-:W-:Y:S01]  /*0470*/  IADD3 R20, P0, P2, R5, UR7, R20 ;  /* 0x0000000705147c10 */ /* 0x001fe2000fa1e014 */
[----:B------:R-:W-:-:S03]  /*0480*/  IMAD R3, R17, 0x4, R7 ;  /* 0x0000000411037824 */ /* 0x000fc600078e0207 */
[----:B------:R-:W-:Y:S01]  /*0490*/  IADD3.X R26, PT, PT, R4, UR5, R21, P0, P2 ;  /* 0x00000005041a7c10 */ /* 0x000fe200087e4415 */
[----:B------:R-:W-:Y:S01]  /*04a0*/  IMAD R8, R17, 0x4, R3 ;  /* 0x0000000411087824 */ /* 0x000fe200078e0203 */
[----:B------:R-:W-:Y:S01]  /*04b0*/  LEA R4, P0, R7, R20, 0x1 ;  /* 0x0000001407047211 */ /* 0x000fe200078008ff */
[----:B------:R-:W-:Y:S02]  /*04c0*/  ULEA UR13, UR6, UR13, 0x18 ;  /* 0x0000000d060d7291 */ /* 0x000fe4000f8ec0ff */
[----:B------:R-:W-:Y:S01]  /*04d0*/  IMAD R9, R17, 0x4, R8 ;  /* 0x0000000411097824 */ /* 0x000fe200078e0208 */
[----:B------:R-:W-:Y:S01]  /*04e0*/  LEA.HI.X.SX32 R5, R7, R26, 0x1, P0 ;  /* 0x0000001a07057211 */ /* 0x000fe200000f0eff */
[----:B------:R-:W0:Y:S01]  /*04f0*/  LDCU UR4, c[0x0][0x3c8] ;  /* 0x00007900ff0477ac */ /* 0x000e220008000800 */
[-C--:B------:R-:W-:Y:S01]  /*0500*/  LEA R6, P2, R8, R20.reuse, 0x1 ;  /* 0x0000001408067211 */ /* 0x080fe200078408ff */
[----:B------:R-:W-:Y:S01]  /*0510*/  IMAD R10, R17, 0x4, R9 ;  /* 0x00000004110a7824 */ /* 0x000fe200078e0209 */
[----:B------:R-:W-:-:S02]  /*0520*/  LEA R12, P0, R3, R20, 0x1 ;  /* 0x00000014030c7211 */ /* 0x000fc400078008ff */
[-C--:B------:R-:W-:Y:S02]  /*0530*/  LEA.HI.X.SX32 R7, R8, R26.reuse, 0x1, P2 ;  /* 0x0000001a08077211 */ /* 0x080fe400010f0eff */
[----:B------:R-:W-:Y:S02]  /*0540*/  LEA.HI.X.SX32 R13, R3, R26, 0x1, P0 ;  /* 0x0000001a030d7211 */ /* 0x000fe400000f0eff */
[----:B------:R-:W-:Y:S02]  /*0550*/  LEA R8, P0, R9, R20, 0x1 ;  /* 0x0000001409087211 */ /* 0x000fe400078008ff */
[----:B------:R-:W-:Y:S01]  /*0560*/  LEA R11, R17, R10, 0x2 ;  /* 0x0000000a110b7211 */ /* 0x000fe200078e10ff */
[----:B------:R-:W1:Y:S01]  /*0570*/  LDS R24, [UR13] ;  /* 0x0000000dff187984 */ /* 0x000e620008000800 */
[----:B------:R-:W-:Y:S01]  /*0580*/  LEA.HI.X.SX32 R9, R9, R26, 0x1, P0 ;  /* 0x0000001a09097211 */ /* 0x000fe200000f0eff */
[----:B------:R-:W-:Y:S01]  /*0590*/  BAR.SYNC.DEFER_BLOCKING 0x0 ;  /* 0x0000000000007b1d */ /* 0x000fe20000010000 */
[----:B------:R-:W-:Y:S01]  /*05a0*/  LEA R14, P0, R10, R20, 0x1 ;  /* 0x000000140a0e7211 */ /* 0x000fe200078008ff */
[----:B------:R-:W-:-:S03]  /*05b0*/  IMAD R16, R17, 0x4, R11 ;  /* 0x0000000411107824 */ /* 0x000fc600078e020b */
[----:B------:R-:W-:Y:S01]  /*05c0*/  LEA.HI.X.SX32 R15, R10, R26, 0x1, P0 ;  /* 0x0000001a0a0f7211 */ /* 0x000fe200000f0eff */
[----:B------:R-:W-:Y:S01]  /*05d0*/  IMAD R17, R17, 0x4, R16 ;  /* 0x0000000411117824 */ /* 0x000fe200078e0210 */
[CC--:B------:R-:W-:Y:S02]  /*05e0*/  LEA R18, P0, R11.reuse, R20.reuse, 0x1 ;  /* 0x000000140b127211 */ /* 0x0c0fe400078008ff */
[C---:B------:R-:W-:Y:S02]  /*05f0*/  LEA R22, P2, R16.reuse, R20, 0x1 ;  /* 0x0000001410167211 */ /* 0x040fe400078408ff */
[----:B------:R-:W-:Y:S02]  /*0600*/  LEA.HI.X.SX32 R19, R11, R26, 0x1, P0 ;  /* 0x0000001a0b137211 */ /* 0x000fe400000f0eff */
[----:B------:R-:W-:Y:S02]  /*0610*/  LEA R20, P0, R17, R20, 0x1 ;  /* 0x0000001411147211 */ /* 0x000fe400078008ff */
[----:B------:R-:W-:-:S02]  /*0620*/  LEA.HI.X.SX32 R23, R16, R26, 0x1, P2 ;  /* 0x0000001a10177211 */ /* 0x000fc400010f0eff */
[----:B------:R-:W-:Y:S02]  /*0630*/  LEA.HI.X.SX32 R21, R17, R26, 0x1, P0 ;  /* 0x0000001a11157211 */ /* 0x000fe400000f0eff */
[----:B------:R-:W2:Y:S01]  /*0640*/  LDC.64 R16, c[0x0][0x3c0] ;  /* 0x0000f000ff107b82 */ /* 0x000ea20000000a00 */
[----:B---3--:R-:W5:Y:S01]  /*0650*/  LDG.E.U16 R4, desc[UR26][R4.64] ;  /* 0x0000001a04047981 */ /* 0x008f62000c1e1500 */
[----:B------:R-:W-:-:S03]  /*0660*/  LOP3.LUT R11, R0, 0x1f, RZ, 0xc0, !PT ;  /* 0x0000001f000b7812 */ /* 0x000fc600078ec0ff */
[----:B------:R3:W5:Y:S04]  /*0670*/  LDG.E.U16 R10, desc[UR26][R14.64] ;  /* 0x0000001a0e0a7981 */ /* 0x000768000c1e1500 */
[----:B------:R-:W5:Y:S04]  /*0680*/  LDG.E.U16 R6, desc[UR26][R6.64] ;  /* 0x0000001a06067981 */ /* 0x000f68000c1e1500 */
[----:B------:R4:W5:Y:S01]  /*0690*/  LDG.E.U16 R5, desc[UR26][R8.64] ;  /* 0x0000001a08057981 */ /* 0x000962000c1e1500 */
[----:B0-----:R-:W-:Y:S01]  /*06a0*/  IMAD R25, R11, UR4, RZ ;  /* 0x000000040b197c24 */ /* 0x001fe2000f8e02ff */
[----:B---3--:R-:W-:-:S02]  /*06b0*/  SHF.R.U32.HI R15, RZ, 0x5, R0 ;  /* 0x00000005ff0f7819 */ /* 0x008fc40000011600 */
[----:B------:R0:W5:Y:S01]  /*06c0*/  LDG.E.U16 R3, desc[UR26][R12.64] ;  /* 0x0000001a0c037981 */ /* 0x000162000c1e1500 */
[----:B--2---:R-:W-:-:S03]  /*06d0*/  IMAD R16, R16, UR12, RZ ;  /* 0x0000000c10107c24 */ /* 0x004fc6000f8e02ff */
[----:B------:R2:W5:Y:S01]  /*06e0*/  LDG.E.U16 R7, desc[UR26][R18.64] ;  /* 0x0000001a12077981 */ /* 0x000562000c1e1500 */
[----:B----4-:R-:W3:Y:S01]  /*06f0*/  LDC.64 R8, c[0x0][0x388] ;  /* 0x0000e200ff087b82 */ /* 0x010ee20000000a00 */
[----:B------:R-:W-:Y:S01]  /*0700*/  IMAD.SHL.U32 R14, R25, 0x2, RZ ;  /* 0x00000002190e7824 */ /* 0x000fe200078e00ff */
[----:B------:R-:W-:Y:S01]  /*0710*/  SHF.R.U32.HI R26, RZ, 0x5, R0 ;  /* 0x00000005ff1a7819 */ /* 0x000fe20000011600 */
[----:B------:R4:W5:Y:S01]  /*0720*/  LDG.E.U16 R20, desc[UR26][R20.64] ;  /* 0x0000001a14147981 */ /* 0x000962000c1e1500 */
[----:B0-----:R-:W-:Y:S01]  /*0730*/  IMAD.SHL.U32 R13, R16, 0x2, RZ ;  /* 0x00000002100d7824 */ /* 0x001fe200078e00ff */
[----:B-1----:R-:W-:Y:S01]  /*0740*/  R2UR UR32, R24 ;  /* 0x00000000182072ca */ /* 0x002fe200000e0000 */
[----:B------:R-:W-:Y:S01]  /*0750*/  UMOV UR5, 0x1 ;  /* 0x0000000100057882 */ /* 0x000fe20000000000 */
[----:B------:R4:W5:Y:S01]  /*0760*/  LDG.E.U16 R12, desc[UR26][R22.64] ;  /* 0x0000001a160c7981 */ /* 0x000962000c1e1500 */
[----:B--2---:R-:W-:Y:S01]  /*0770*/  SGXT.U32 R18, R15, 0x3 ;  /* 0x000000030f12781a */ /* 0x004fe20000000000 */
[----:B------:R-:W-:-:S04]  /*0780*/  IMAD.HI R25, R25, 0x2, RZ ;  /* 0x0000000219197827 */ /* 0x000fc800078e02ff */
[----:B------:R-:W-:Y:S01]  /*0790*/  IMAD.HI R16, R16, 0x2, RZ ;  /* 0x0000000210107827 */ /* 0x000fe200078e02ff */
[----:B------:R-:W-:Y:S02]  /*07a0*/  R2UR UR21, R26 ;  /* 0x000000001a1572ca */ /* 0x000fe400000e0000 */
[----:B---3--:R-:W-:Y:S01]  /*07b0*/  IADD3 R19, P0, P2, R14, R8, R13 ;  /* 0x000000080e137210 */ /* 0x008fe20007a1e00d */
[----:B------:R-:W-:Y:S01]  /*07c0*/  IMAD R14, R18, R17, RZ ;  /* 0x00000011120e7224 */ /* 0x000fe200078e02ff */
[----:B------:R-:W-:Y:S02]  /*07d0*/  LOP3.LUT R8, R0, 0xc0, RZ, 0xc0, !PT ;  /* 0x000000c000087812 */ /* 0x000fe400078ec0ff */
[----:B------:R-:W-:Y:S01]  /*07e0*/  IADD3.X R16, PT, PT, R25, R9, R16, P0, P2 ;  /* 0x0000000919107210 */ /* 0x000fe200007e4410 */
[----:B------:R-:W-:Y:S01]  /*07f0*/  IMAD R9, R17, 0x8, R14 ;  /* 0x0000000811097824 */ /* 0x000fe200078e020e */
[----:B------:R-:W-:Y:S01]  /*0800*/  LEA R26, P0, R14, R19, 0x1 ;  /* 0x000000130e1a7211 */ /* 0x000fe200078008ff */
[----:B------:R-:W-:Y:S01]  /*0810*/  IMAD.SHL.U32 R13, R0, 0x2, RZ ;  /* 0x00000002000d7824 */ /* 0x000fe200078e00ff */
[----:B------:R-:W-:-:S02]  /*0820*/  SHF.R.U32.HI R8, RZ, 0x2, R8 ;  /* 0x00000002ff087819 */ /* 0x000fc40000011608 */
[C---:B------:R-:W-:Y:S02]  /*0830*/  LEA R18, P3, R9.reuse, R19, 0x1 ;  /* 0x0000001309127211 */ /* 0x040fe400078608ff */
[----:B------:R-:W-:Y:S02]  /*0840*/  LOP3.LUT P2, RZ, R0, 0xff, RZ, 0xc0, !PT ;  /* 0x000000ff00ff7812 */ /* 0x000fe4000784c0ff */
[-C--:B------:R-:W-:Y:S02]  /*0850*/  LEA.HI.X.SX32 R27, R14, R16.reuse, 0x1, P0 ;  /* 0x000000100e1b7211 */ /* 0x080fe400000f0eff */
[----:B------:R-:W-:Y:S02]  /*0860*/  LEA.HI.X.SX32 R19, R9, R16, 0x1, P3 ;  /* 0x0000001009137211 */ /* 0x000fe400018f0eff */
[----:B------:R-:W-:Y:S01]  /*0870*/  LOP3.LUT R15, R8, 0x1fe, R13, 0x78, !PT ;  /* 0x000001fe080f7812 */ /* 0x000fe200078e780d */
[----:B----4-:R-:W-:Y:S06]  /*0880*/  @P1 BRA `(.L_x_5) ;  /* 0x0000000000181947 */ /* 0x010fec0003800000 */
[----:B------:R-:W-:Y:S01]  /*0890*/  ELECT P0, URZ, PT ;  /* 0x0000000000ff782f */ /* 0x000fe20003800000 */
[----:B------:R-:W-:Y:S01]  /*08a0*/  IMAD.MOV.U32 R8, RZ, RZ, 0x1 ;  /* 0x00000001ff087424 */ /* 0x000fe200078e00ff */
[----:B------:R-:W-:Y:S01]  /*08b0*/  UMOV UR4, 0x40 ;  /* 0x0000004000047882 */ /* 0x000fe20000000000 */
[----:B------:R-:W-:Y:S01]  /*08c0*/  UVIRTCOUNT.DEALLOC.SMPOOL 0x80 ;  /* 0x000000800000784c */ /* 0x000fe20000000000 */
[----:B------:R-:W-:-:S09]  /*08d0*/  ULEA UR4, UR6, UR4, 0x18 ;  /* 0x0000000406047291 */ /* 0x000fd2000f8ec0ff */
[----:B------:R0:W-:Y:S03]  /*08e0*/  @P0 STS.U8 [UR4], R8 ;  /* 0x00000008ff000988 */ /* 0x0001e60008000004 */
.L_x_5:
[----:B------:R-:W-:Y:S01]  /*08f0*/  USHF.L.U32 UR4, UR21, 0x15, URZ ;  /* 0x0000001515047899 */ /* 0x000fe200080006ff */
[----:B0-----:R-:W-:Y:S01]  /*0900*/  LOP3.LUT R8, R15, 0x40, RZ, 0x3c, !PT ;  /* 0x000000400f087812 */ /* 0x001fe200078e3cff */
[----:B------:R-:W-:Y:S01]  /*0910*/  ULOP3.LUT UR18, UR21, 0x4, URZ, 0xc0, !UPT ;  /* 0x0000000415127892 */ /* 0x000fe2000f8ec0ff */
[----:B-----5:R0:W-:Y:S01]  /*0920*/  STS.U16 [R15+UR13], R4 ;  /* 0x000000040f007988 */ /* 0x0201e2000800040d */
[----:B------:R-:W-:Y:S01]  /*0930*/  ULOP3.LUT UR7, UR4, 0x600000, URZ, 0xc0, !UPT ;  /* 0x0060000004077892 */ /* 0x000fe2000f8ec0ff */
[----:B------:R-:W-:Y:S02]  /*0940*/  VOTEU.ALL UP0, P2 ;  /* 0x0000000000ff7886 */ /* 0x000fe40001000000 */
[----:B------:R1:W-:Y:S01]  /*0950*/  STS.U16 [R15+UR13+0x400], R6 ;  /* 0x000400060f007988 */ /* 0x0003e2000800040d */
[----:B------:R-:W-:Y:S02]  /*0960*/  UIADD3 UR14, UPT, UPT, UR32, UR7, URZ ;  /* 0x00000007200e7290 */ /* 0x000fe4000fffe0ff */
[----:B------:R-:W-:-:S02]  /*0970*/  UIADD3 UR16, UPT, UPT, UR13, 0x1c00, URZ ;  /* 0x00001c000d107890 */ /* 0x000fc4000fffe0ff */
[----:B------:R2:W-:Y:S01]  /*0980*/  STS.U16 [R15+UR13+0x800], R10 ;  /* 0x0008000a0f007988 */ /* 0x0005e2000800040d */
[----:B------:R-:W-:Y:S02]  /*0990*/  ULEA UR14, UR18, UR14, 0x2 ;  /* 0x0000000e120e7291 */ /* 0x000fe4000f8e10ff */
[----:B------:R-:W-:-:S04]  /*09a0*/  @!UP0 UIADD3 UR8, UPT, UPT, -UR5, 0x100000, URZ ;  /* 0x0010000005088890 */ /* 0x000fc8000fffe1ff */
[----:B------:R-:W-:Y:S02]  /*09b0*/  @!UP0 USHF.L.U32 UR9, UR8, 0xb, URZ ;  /* 0x0000000b08098899 */ /* 0x000fe400080006ff */
[----:B------:R-:W-:Y:S01]  /*09c0*/  @!UP0 USHF.L.U32 UR8, UR8, 0x1, URZ ;  /* 0x0000000108088899 */ /* 0x000fe200080006ff */
[----:B------:R-:W-:Y:S01]  /*09d0*/  VOTEU.ALL UP2, P2 ;  /* 0x0000000000ff7886 */ /* 0x000fe20001040000 */
[----:B------:R2:W-:Y:S01]  /*09e0*/  STS.U16 [R15+UR13+0xc00], R12 ;  /* 0x000c000c0f007988 */ /* 0x0005e2000800040d */
[----:B------:R-:W-:Y:S01]  /*09f0*/  UISETP.GT.AND UP1, UPT, UR28, URZ, UPT ;  /* 0x000000ff1c00728c */ /* 0x000fe2000bf24270 */
[----:B0-----:R-:W-:Y:S02]  /*0a00*/  PRMT R4, RZ, 0x7610, R4 ;  /* 0x00007610ff047816 */ /* 0x001fe40000000004 */
[----:B------:R2:W-:Y:S01]  /*0a10*/  STS.U16 [R8+UR13+0x200], R3 ;  /* 0x0002000308007988 */ /* 0x0005e2000800040d */
[----:B-1----:R-:W-:Y:S02]  /*0a20*/  PRMT R6, RZ, 0x7610, R6 ;  /* 0x00007610ff067816 */ /* 0x002fe40000000006 */
[----:B------:R-:W-:Y:S01]  /*0a30*/  PLOP3.LUT P3, PT, PT, PT, UP1, 0x80, 0x8 ;  /* 0x000000000008781c */ /* 0x000fe20003f6f018 */
[----:B------:R2:W-:Y:S04]  /*0a40*/  STS.U16 [R8+UR13+0x600], R5 ;  /* 0x0006000508007988 */ /* 0x0005e8000800040d */
[----:B------:R2:W-:Y:S04]  /*0a50*/  STS.U16 [R8+UR13+0xa00], R7 ;  /* 0x000a000708007988 */ /* 0x0005e8000800040d */
[----:B------:R2:W-:Y:S01]  /*0a60*/  STS.U16 [R8+UR13+0xe00], R20 ;  /* 0x000e001408007988 */ /* 0x0005e2000800040d */
[----:B------:R-:W-:Y:S01]  /*0a70*/  STTM.16dp32bit_t0_t15.x8 tmem[UR14], RZ ;  /* 0x000000ff000079ed */ /* 0x000fe2000898000e */
[----:B------:R-:W-:Y:S01]  /*0a80*/  STTM.16dp32bit_t16_t31.x8 tmem[UR14+0x8], RZ ;  /* 0x000008ff000079ed */ /* 0x000fe200089a000e */
[----:B------:R-:W0:Y:S02]  /*0a90*/  FENCE.VIEW.ASYNC.T ;  /* 0x00000000000073c6 */ /* 0x000e240000000200 */
[----:B0-----:R-:W-:Y:S06]  /*0aa0*/  BAR.SYNC.DEFER_BLOCKING 0x0 ;  /* 0x0000000000007b1d */ /* 0x001fec0000010000 */
[----:B------:R-:W0:Y:S02]  /*0ab0*/  FENCE.VIEW.ASYNC.S ;  /* 0x00000000000073c6 */ /* 0x000e240000000000 */
[----:B0-----:R0:W1:Y:S02]  /*0ac0*/  @!UP2 SYNCS.EXCH.64 URZ, [UR16], UR8 ;  /* 0x0000000810ffa5b2 */ /* 0x0010640008000100 */
[----:B-1----:R-:W-:Y:S06]  /*0ad0*/  BAR.SYNC.DEFER_BLOCKING 0x0 ;  /* 0x0000000000007b1d */ /* 0x002fec0000010000 */
[----:B------:R-:W3:Y:S04]  /*0ae0*/  @P3 LDG.E.U16 R4, desc[UR26][R26.64] ;  /* 0x0000001a1a043981 */ /* 0x000ee8000c1e1500 */
[----:B------:R-:W4:Y:S01]  /*0af0*/  @P3 LDG.E.U16 R6, desc[UR26][R18.64] ;  /* 0x0000001a12063981 */ /* 0x000f22000c1e1500 */
[----:B------:R-:W-:-:S04]  /*0b00*/  @!UP0 UIADD3 UR10, UPT, UPT, -UR5, 0x100000, URZ ;  /* 0x00100000050a8890 */ /* 0x000fc8000fffe1ff */
[----:B------:R-:W-:Y:S02]  /*0b10*/  @!UP0 USHF.L.U32 UR11, UR10, 0xb, URZ ;  /* 0x0000000b0a0b8899 */ /* 0x000fe400080006ff */
[----:B------:R-:W-:Y:S01]  /*0b20*/  @!UP0 USHF.L.U32 UR10, UR10, 0x1, URZ ;  /* 0x000000010a0a8899 */ /* 0x000fe200080006ff */
[----:B------:R-:W-:Y:S01]  /*0b30*/  VOTEU.ALL UP3, P2 ;  /* 0x0000000000ff7886 */ /* 0x000fe20001060000 */
[----:B------:R-:W-:-:S04]  /*0b40*/  @!UP0 UIADD3 UR4, UPT, UPT, -UR5, 0x100000, URZ ;  /* 0x0010000005048890 */ /* 0x000fc8000fffe1ff */
[----:B------:R-:W-:Y:S02]  /*0b50*/  @!UP0 USHF.L.U32 UR5, UR4, 0xb, URZ ;  /* 0x0000000b04058899 */ /* 0x000fe400080006ff */
[----:B------:R-:W-:Y:S01]  /*0b60*/  @!UP0 USHF.L.U32 UR4, UR4, 0x1, URZ ;  /* 0x0000000104048899 */ /* 0x000fe200080006ff */
[----:B------:R-:W-:Y:S01]  /*0b70*/  VOTEU.ALL UP4, P2 ;  /* 0x0000000000ff7886 */ /* 0x000fe20001080000 */
[----:B------:R-:W-:Y:S02]  /*0b80*/  UISETP.EQ.U32.AND UP2, UPT, UR21, URZ, UP1 ;  /* 0x000000ff1500728c */ /* 0x000fe40008f42070 */
[----:B------:R-:W-:Y:S01]  /*0b90*/  UIADD3 UR15, UPT, UPT, UR32, 0x100000, URZ ;  /* 0x00100000200f7890 */ /* 0x000fe2000fffe0ff */
[----:B------:R-:W-:Y:S01]  /*0ba0*/  UMOV UR6, URZ ;  /* 0x000000ff00067c82 */ /* 0x000fe20008000000 */
[----:B------:R-:W-:Y:S02]  /*0bb0*/  UIADD3 UR19, UPT, UPT, UR13, 0x1400, URZ ;  /* 0x000014000d137890 */ /* 0x000fe4000fffe0ff */
[----:B------:R-:W-:Y:S01]  /*0bc0*/  UIADD3 UR17, UPT, UPT, UR7, UR15, URZ ;  /* 0x0000000f07117290 */ /* 0x000fe2000fffe0ff */
[----:B------:R2:W1:Y:S04]  /*0bd0*/  @!UP3 SYNCS.EXCH.64 URZ, [UR13+0x1c08], UR10 ;  /* 0x001c080a0dffb5b2 */ /* 0x0004680008000100 */
[----:B0-----:R-:W-:-:S02]  /*0be0*/  @!UP2 UIADD3 UR8, UPT, UPT, UR13, 0x1000, URZ ;  /* 0x000010000d08a890 */ /* 0x001fc4000fffe0ff */
[----:B------:R-:W-:Y:S02]  /*0bf0*/  ULEA UR17, UR18, UR17, 0x1 ;  /* 0x0000001112117291 */ /* 0x000fe4000f8e08ff */
[----:B------:R-:W-:-:S04]  /*0c00*/  @!UP2 USHF.R.U32.HI UR8, URZ, 0x4, UR8 ;  /* 0x00000004ff08a899 */ /* 0x000fc80008011608 */
[----:B------:R-:W-:Y:S01]  /*0c10*/  @!UP2 USGXT.U32 UR20, UR8, 0xe ;  /* 0x0000000e0814a89a */ /* 0x000fe20008000000 */
[----:B---3--:R2:W-:Y:S04]  /*0c20*/  STS.U16 [R15+UR13+0x1000], R4 ;  /* 0x001000040f007988 */ /* 0x0085e8000800040d */
[----:B----4-:R2:W-:Y:S01]  /*0c30*/  STS.U16 [R15+UR13+0x1200], R6 ;  /* 0x001200060f007988 */ /* 0x0105e2000800040d */
[----:B-1----:R0:W-:Y:S06]  /*0c40*/  MEMBAR.ALL.CTA ;  /* 0x0000000000007992 */ /* 0x0021ec0000008000 */
[----:B0-----:R-:W-:Y:S04]  /*0c50*/  FENCE.VIEW.ASYNC.S ;  /* 0x00000000000073c6 */ /* 0x001fe80000000000 */
[----:B------:R-:W0:Y:S02]  /*0c60*/  FENCE.VIEW.ASYNC.S ;  /* 0x00000000000073c6 */ /* 0x000e240000000000 */
[----:B0-----:R2:W0:Y:S02]  /*0c70*/  @!UP4 SYNCS.EXCH.64 URZ, [UR13+0x1400], UR4 ;  /* 0x001400040dffc5b2 */ /* 0x0014240008000100 */
[----:B0-----:R-:W-:Y:S06]  /*0c80*/  BAR.SYNC.DEFER_BLOCKING 0x0 ;  /* 0x0000000000007b1d */ /* 0x001fec0000010000 */
[----:B--2---:R-:W-:Y:S05]  /*0c90*/  BRA.U !UP2, `(.L_x_6) ;  /* 0x000000010a647547 */ /* 0x004fea000b800000 */
[----:B------:R-:W-:Y:S02]  /*0ca0*/  UIADD3 UR4, UPT, UPT, UR13, 0x1000, URZ ;  /* 0x000010000d047890 */ /* 0x000fe4000fffe0ff */
[----:B------:R-:W-:Y:S02]  /*0cb0*/  USHF.R.U32.HI UR8, URZ, 0x4, UR13 ;  /* 0x00000004ff087899 */ /* 0x000fe4000801160d */
[----:B------:R-:W-:Y:S02]  /*0cc0*/  USHF.R.U32.HI UR4, URZ, 0x4, UR4 ;  /* 0x00000004ff047899 */ /* 0x000fe40008011604 */
[----:B------:R-:W-:Y:S02]  /*0cd0*/  USGXT.U32 UR8, UR8, 0xe ;  /* 0x0000000e0808789a */ /* 0x000fe40008000000 */
[----:B------:R-:W-:Y:S01]  /*0ce0*/  USGXT.U32 UR20, UR4, 0xe ;  /* 0x0000000e0414789a */ /* 0x000fe20008000000 */
[----:B------:R-:W-:Y:S01]  /*0cf0*/  UMOV UR10, 0x80 ;  /* 0x00000080000a7882 */ /* 0x000fe20000000000 */
[----:B------:R-:W-:-:S02]  /*0d00*/  UMOV UR11, 0x40004040 ;  /* 0x40004040000b7882 */ /* 0x000fc40000000000 */
[----:B------:R-:W-:Y:S01]  /*0d10*/  UIADD3 UR30, UP3, UPT, UR20, 0x2, URZ ;  /* 0x00000002141e7890 */ /* 0x000fe2000ff7e0ff */
[----:B------:R-:W-:Y:S01]  /*0d20*/  UMOV UR9, URZ ;  /* 0x000000ff00097c82 */ /* 0x000fe20008000000 */
[----:B------:R-:W-:Y:S01]  /*0d30*/  UMOV UR4, UR19 ;  /* 0x0000001300047c82 */ /* 0x000fe20008000000 */
[----:B------:R-:W-:Y:S02]  /*0d40*/  UIADD3.64 UR10, UPT, UPT, UR8, UR10, URZ ;  /* 0x0000000a080a7297 */ /* 0x000fe4000fffe0ff */
[----:B------:R-:W-:Y:S01]  /*0d50*/  UIADD3.X UR31, UPT, UPT, UR6, -0x7fffbfe0, URZ, UP3, !UPT ;  /* 0x80004020061f7890 */ /* 0x000fe20009ffe4ff */
[----:B------:R-:W-:Y:S01]  /*0d60*/  UMOV UR5, URZ ;  /* 0x000000ff00057c82 */ /* 0x000fe20008000000 */
[----:B------:R-:W-:Y:S01]  /*0d70*/  UMOV UR24, 0x0 ;  /* 0x0000000000187882 */ /* 0x000fe20000000000 */
[----:B------:R-:W-:Y:S01]  /*0d80*/  UMOV UR22, UR4 ;  /* 0x0000000400167c82 */ /* 0x000fe20008000000 */
[----:B------:R-:W-:Y:S01]  /*0d90*/  UMOV UR25, 0x4048010 ;  /* 0x0404801000197882 */ /* 0x000fe20000000000 */
[----:B------:R-:W-:Y:S01]  /*0da0*/  UMOV UR9, 0x40004040 ;  /* 0x4000404000097882 */ /* 0x000fe20000000000 */
[----:B------:R-:W-:Y:S01]  /*0db0*/  UMOV UR4, UR20 ;  /* 0x0000001400047c82 */ /* 0x000fe20008000000 */
[----:B------:R-:W-:Y:S01]  /*0dc0*/  UMOV UR5, 0x80004020 ;  /* 0x8000402000057882 */ /* 0x000fe20000000000 */
[----:B------:R-:W-:Y:S01]  /*0dd0*/  UMOV UR34, 0x0 ;  /* 0x0000000000227882 */ /* 0x000fe20000000000 */
[----:B------:R-:W-:Y:S01]  /*0de0*/  UMOV UR35, 0x4048010 ;  /* 0x0404801000237882 */ /* 0x000fe20000000000 */
[----:B------:R0:W-:Y:S01]  /*0df0*/  UTCHMMA gdesc[UR8], gdesc[UR4], tmem[UR15], tmem[UR24], idesc[UR25], !UPT ;  /* 0x00ff1804080075ea */ /* 0x0001e2000f80000f */
[----:B------:R0:W-:Y:S01]  /*0e00*/  UTCHMMA gdesc[UR10], gdesc[UR30], tmem[UR15], tmem[UR34], idesc[UR35], UPT ;  /* 0x00ff221e0a0075ea */ /* 0x0001e2000b80000f */
[----:B------:R0:W-:Y:S01]  /*0e10*/  UTCBAR [UR22], URZ ;  /* 0x000000ff160073e9 */ /* 0x0001e200080000ff */
[----:B------:R-:W-:Y:S01]  /*0e20*/  NOP ;  /* 0x0000000000007918 */ /* 0x000fe20000000000 */
.L_x_6:
[----:B------:R-:W-:Y:S05]  /*0e30*/  BRA.U !UP1, `(.L_x_7) ;  /* 0x0000000109087547 */ /* 0x000fea000b800000 */
[----:B------:R-:W1:Y:S02]  /*0e40*/  SYNCS.PHASECHK.TRANS64.TRYWAIT P0, [UR13+0x1400], RZ ;  /* 0x001400ffff0075a7 */ /* 0x000e64000800110d */
[----:B-1----:R-:W-:Y:S05]  /*0e50*/  @!P0 BRA `(.L_x_8) ;  /* 0x0000002000448947 */ /* 0x002fea0003800000 */
.L_x_7:
[----:B------:R-:W-:Y:S01]  /*0e60*/  BAR.SYNC.DEFER_BLOCKING 0x0 ;  /* 0x0000000000007b1d */ /* 0x000fe20000010000 */
[----:B------:R-:W-:Y:S02]  /*0e70*/  LOP3.LUT R12, R0, 0xf, RZ, 0xc0, !PT ;  /* 0x0000000f000c7812 */ /* 0x000fe400078ec0ff */
[----:B------:R-:W-:Y:S02]  /*0e80*/  ISETP.GE.U32.AND P4, PT, R11, 0x10, PT ;  /* 0x000000100b00780c */ /* 0x000fe40003f86070 */
[----:B------:R-:W-:Y:S01]  /*0e90*/  PRMT R22, RZ, 0x7610, R22 ;  /* 0x00007610ff167816 */ /* 0x000fe20000000016 */
[----:B0-----:R-:W0:Y:S01]  /*0ea0*/  LDCU UR9, c[0x0][0x3a8] ;  /* 0x00007500ff0977ac */ /* 0x001e220008000800 */
[----:B------:R-:W-:Y:S01]  /*0eb0*/  LDTM.16dp32bit_t0_t15.x4 R4, tmem[UR17] ;  /* 0x00000011000479ee */ /* 0x000fe20008900000 */
[----:B------:R-:W0:Y:S01]  /*0ec0*/  LDTM.16dp32bit_t16_t31.x4 R4, tmem[UR17+0x4] ;  /* 0x00000411000479ee */ /* 0x000e220008920000 */
[----:B------:R-:W1:Y:S01]  /*0ed0*/  LDCU.64 UR10, c[0x0][0x3d0] ;  /* 0x00007a00ff0a77ac */ /* 0x000e620008000a00 */
[----:B------:R-:W2:Y:S01]  /*0ee0*/  @!P2 SYNCS.CCTL.IV [UR13+0x1400] ;  /* 0x00140000ff00a9b1 */ /* 0x000ea2000800000d */
[----:B------:R-:W-:Y:S01]  /*0ef0*/  NOP ;  /* 0x0000000000007918 */ /* 0x000fe20000000000 */
[----:B-1----:R-:W-:Y:S01]  /*0f00*/  UIMAD UR4, UR12, UR10, URZ ;  /* 0x0000000a0c0472a4 */ /* 0x002fe2000f8e02ff */
[----:B0-----:R-:W-:Y:S01]  /*0f10*/  FMUL R3, R4, UR9 ;  /* 0x0000000904037c20 */ /* 0x001fe20008400000 */
[----:B------:R-:W-:Y:S01]  /*0f20*/  FMUL R8, R5, UR9 ;  /* 0x0000000905087c20 */ /* 0x000fe20008400000 */
[----:B------:R-:W-:Y:S01]  /*0f30*/  FMUL R9, R6, UR9 ;  /* 0x0000000906097c20 */ /* 0x000fe20008400000 */
[----:B------:R-:W-:Y:S01]  /*0f40*/  FMUL R10, R7, UR9 ;  /* 0x00000009070a7c20 */ /* 0x000fe20008400000 */
[----:B------:R-:W-:-:S02]  /*0f50*/  USHF.L.U32 UR8, UR4, 0x1, URZ ;  /* 0x0000000104087899 */ /* 0x000fc400080006ff */
[----:B------:R-:W-:Y:S01]  /*0f60*/  UIMAD.WIDE UR4, UR4, 0x2, URZ ;  /* 0x00000002040478a5 */ /* 0x000fe2000f8e02ff */
[----:B------:R-:W-:Y:S02]  /*0f70*/  FMNMX3 R3, R3, R8, R9, !PT ;  /* 0x0000000803037276 */ /* 0x000fe40007800009 */
[----:B------:R-:W-:Y:S02]  /*0f80*/  LOP3.LUT R9, R0, 0x60, RZ, 0xc0, !PT ;  /* 0x0000006000097812 */ /* 0x000fe400078ec0ff */
[----:B------:R-:W-:Y:S02]  /*0f90*/  FMNMX R8, R10, R3, !PT ;  /* 0x000000030a087209 */ /* 0x000fe40007800000 */
[----:B------:R-:W-:Y:S01]  /*0fa0*/  LOP3.LUT R10, R0, 0xff, RZ, 0xc0, !PT ;  /* 0x000000ff000a7812 */ /* 0x000fe200078ec0ff */
[----:B------:R-:W-:Y:S02]  /*0fb0*/  IMAD R23, R12, 0x2, R9 ;  /* 0x000000020c177824 */ /* 0x000fe400078e0209 */
[----:B------:R-:W0:Y:S01]  /*0fc0*/  SHFL.BFLY PT, R3, R8, 0x10, 0x1f ;  /* 0x0e001f0008037f89 */ /* 0x000e2200000e0000 */
[----:B------:R-:W-:Y:S01]  /*0fd0*/  ISETP.GE.U32.AND P5, PT, R10, 0x80, PT ;  /* 0x000000800a00780c */ /* 0x000fe20003fa6070 */
[----:B------:R-:W-:Y:S01]  /*0fe0*/  IMAD R12, R12, UR11, RZ ;  /* 0x0000000b0c0c7c24 */ /* 0x000fe2000f8e02ff */
[----:B------:R-:W-:-:S03]  /*0ff0*/  LEA.HI R14, R10, R23, RZ, 0x19 ;  /* 0x000000170a0e7211 */ /* 0x000fc600078fc8ff */
[----:B------:R-:W-:Y:S01]  /*1000*/  IMAD.SHL.U32 R11, R12, 0x2, RZ ;  /* 0x000000020c0b7824 */ /* 0x000fe200078e00ff */
[----:B------:R-:W-:Y:S01]  /*1010*/  LEA R14, R14, UR13, 0x2 ;  /* 0x0000000d0e0e7c11 */ /* 0x000fe2000f8e10ff */
[----:B------:R-:W-:Y:S01]  /*1020*/  IMAD.HI R12, R12, 0x2, RZ ;  /* 0x000000020c0c7827 */ /* 0x000fe200078e02ff */
[----:B0-----:R-:W-:Y:S02]  /*1030*/  FMNMX R21, R8, R3, !PT ;  /* 0x0000000308157209 */ /* 0x001fe40007800000 */
[----:B------:R-:W-:Y:S01]  /*1040*/  LEA R3, R10, UR13, 0x2 ;  /* 0x0000000d0a037c11 */ /* 0x000fe2000f8e10ff */
[----:B------:R-:W0:Y:S02]  /*1050*/  LDC.64 R8, c[0x0][0x390] ;  /* 0x0000e400ff087b82 */ /* 0x000e240000000a00 */
[----:B--2---:R-:W-:Y:S06]  /*1060*/  @!P4 STS [R14+0x1000], R21 ;  /* 0x001000150e00c388 */ /* 0x004fec0000000800 */
[----:B------:R-:W-:Y:S01]  /*1070*/  BAR.SYNC.DEFER_BLOCKING 0x0 ;  /* 0x0000000000007b1d */ /* 0x000fe20000010000 */
[----:B0-----:R-:W-:-:S04]  /*1080*/  IADD3 R8, P0, P6, R11, UR8, R8 ;  /* 0x000000080b087c10 */ /* 0x001fc8000fe1e008 */
[----:B------:R-:W-:Y:S01]  /*1090*/  IADD3.X R9, PT, PT, R12, UR5, R9, P0, P6 ;  /* 0x000000050c097c10 */ /* 0x000fe200087ec409 */
[----:B------:R-:W0:Y:S01]  /*10a0*/  @!P5 LDS R16, [R3+0x1000] ;  /* 0x001000000310d984 */ /* 0x000e220000000800 */
[----:B------:R-:W-:Y:S02]  /*10b0*/  LOP3.LUT P0, RZ, R0, 0x1, RZ, 0xc0, !PT ;  /* 0x0000000100ff7812 */ /* 0x000fe4000780c0ff */
[----:B------:R-:W-:Y:S02]  /*10c0*/  LEA R12, R23, UR13, 0x2 ;  /* 0x0000000d170c7c11 */ /* 0x000fe4000f8e10ff */
[----:B------:R-:W-:Y:S01]  /*10d0*/  ISETP.LT.U32.AND P0, PT, R10, 0x80, !P0 ;  /* 0x000000800a00780c */ /* 0x000fe20004701070 */
[----:B0-----:R-:W0:Y:S02]  /*10e0*/  SHFL.BFLY PT, R25, R16, 0x1, 0x1f ;  /* 0x0c201f0010197f89 */ /* 0x001e2400000e0000 */
[----:B0-----:R-:W-:Y:S02]  /*10f0*/  FMNMX R10, R16, R25, !PT ;  /* 0x00000019100a7209 */ /* 0x001fe40007800000 */
[----:B------:R-:W0:Y:S08]  /*1100*/  LDC R25, c[0x0][0x3d8] ;  /* 0x0000f600ff197b82 */ /* 0x000e300000000800 */
[----:B------:R-:W-:Y:S01]  /*1110*/  @P0 STS [R3+0x1000], R10 ;  /* 0x0010000a03000388 */ /* 0x000fe20000000800 */
[----:B------:R-:W-:Y:S06]  /*1120*/  BAR.SYNC.DEFER_BLOCKING 0x0 ;  /* 0x0000000000007b1d */ /* 0x000fec0000010000 */
[----:B------:R-:W1:Y:S02]  /*1130*/  LDS R16, [R12+0x1000] ;  /* 0x001000000c107984 */ /* 0x000e640000000800 */
[----:B-1----:R-:W-:-:S05]  /*1140*/  FMNMX R16, R16, -INF , !PT ;  /* 0xff80000010107809 */ /* 0x002fca0007800000 */
[--C-:B------:R-:W-:Y:S01]  /*1150*/  FFMA R4, R4, UR9, -R16.reuse ;  /* 0x0000000904047c23 */ /* 0x100fe20008000810 */
[--C-:B------:R-:W-:Y:S01]  /*1160*/  FFMA R5, R5, UR9, -R16.reuse ;  /* 0x0000000905057c23 */ /* 0x100fe20008000810 */
[--C-:B------:R-:W-:Y:S01]  /*1170*/  FFMA R6, R6, UR9, -R16.reuse ;  /* 0x0000000906067c23 */ /* 0x100fe20008000810 */
[----:B------:R-:W-:Y:S01]  /*1180*/  FFMA R7, R7, UR9, -R16 ;  /* 0x0000000907077c23 */ /* 0x000fe20008000810 */
[----:B------:R-:W-:Y:S01]  /*1190*/  FMUL R4, R4, 1.4426950216293334961 ;  /* 0x3fb8aa3b04047820 */ /* 0x000fe20000400000 */
[----:B------:R-:W-:Y:S01]  /*11a0*/  FMUL R5, R5, 1.4426950216293334961 ;  /* 0x3fb8aa3b05057820 */ /* 0x000fe20000400000 */
[----:B------:R-:W-:Y:S01]  /*11b0*/  FMUL R6, R6, 1.4426950216293334961 ;  /* 0x3fb8aa3b06067820 */ /* 0x000fe20000400000 */
[----:B------:R-:W-:-:S03]  /*11c0*/  FMUL R7, R7, 1.4426950216293334961 ;  /* 0x3fb8aa3b07077820 */ /* 0x000fc60000400000 */
[----:B------:R-:W-:Y:S08]  /*11d0*/  MUFU.EX2 R4, R4 ;  /* 0x0000000400047308 */ /* 0x000ff00000000800 */
[----:B------:R-:W1:Y:S08]  /*11e0*/  MUFU.EX2 R5, R5 ;  /* 0x0000000500057308 */ /* 0x000e700000000800 */
[----:B------:R-:W2:Y:S08]  /*11f0*/  MUFU.EX2 R6, R6 ;  /* 0x0000000600067308 */ /* 0x000eb00000000800 */
[----:B------:R-:W3:Y:S01]  /*1200*/  MUFU.EX2 R7, R7 ;  /* 0x0000000700077308 */ /* 0x000ee20000000800 */
[----:B-1----:R-:W-:-:S04]  /*1210*/  FADD R11, R4, R5 ;  /* 0x00000005040b7221 */ /* 0x002fc80000000000 */
[----:B--2---:R-:W-:-:S04]  /*1220*/  FADD R10, R6, R11 ;  /* 0x0000000b060a7221 */ /* 0x004fc80000000000 */
[----:B---3--:R-:W-:-:S05]  /*1230*/  FADD R11, R7, R10 ;  /* 0x0000000a070b7221 */ /* 0x008fca0000000000 */
[----:B------:R-:W1:Y:S02]  /*1240*/  SHFL.BFLY PT, R10, R11, 0x10, 0x1f ;  /* 0x0e001f000b0a7f89 */ /* 0x000e6400000e0000 */
[----:B-1----:R-:W-:Y:S01]  /*1250*/  FADD R21, R11, R10 ;  /* 0x0000000a0b157221 */ /* 0x002fe20000000000 */
[----:B------:R-:W-:Y:S01]  /*1260*/  BAR.SYNC.DEFER_BLOCKING 0x0 ;  /* 0x0000000000007b1d */ /* 0x000fe20000010000 */
[----:B------:R-:W-:-:S04]  /*1270*/  SHF.R.U32.HI R10, RZ, 0x4, R0 ;  /* 0x00000004ff0a7819 */ /* 0x000fc80000011600 */
[----:B------:R-:W-:-:S05]  /*1280*/  SGXT.U32 R10, R10, 0x4 ;  /* 0x000000040a0a781a */ /* 0x000fca0000000000 */
[----:B0-----:R-:W-:-:S04]  /*1290*/  IMAD R10, R10, R25, RZ ;  /* 0x000000190a0a7224 */ /* 0x001fc800078e02ff */
[----:B------:R-:W-:Y:S01]  /*12a0*/  IMAD R11, R25, 0x10, R10 ;  /* 0x00000010190b7824 */ /* 0x000fe200078e020a */
[----:B------:R-:W-:-:S04]  /*12b0*/  LEA R34, P6, R10, R8, 0x1 ;  /* 0x000000080a227211 */ /* 0x000fc800078c08ff */
[-C--:B------:R-:W-:Y:S02]  /*12c0*/  LEA.HI.X.SX32 R35, R10, R9.reuse, 0x1, P6 ;  /* 0x000000090a237211 */ /* 0x080fe400030f0eff */
[C---:B------:R-:W-:Y:S02]  /*12d0*/  LEA R30, P6, R11.reuse, R8, 0x1 ;  /* 0x000000080b1e7211 */ /* 0x040fe400078c08ff */
[----:B------:R-:W-:Y:S01]  /*12e0*/  PRMT R10, RZ, 0x7610, R10 ;  /* 0x00007610ff0a7816 */ /* 0x000fe2000000000a */
[----:B------:R-:W-:Y:S01]  /*12f0*/  @!P4 STS [R14+0x1000], R21 ;  /* 0x001000150e00c388 */ /* 0x000fe20000000800 */
[----:B------:R-:W-:Y:S01]  /*1300*/  LEA.HI.X.SX32 R31, R11, R9, 0x1, P6 ;  /* 0x000000090b1f7211 */ /* 0x000fe200030f0eff */
[----:B------:R-:W-:Y:S06]  /*1310*/  BAR.SYNC.DEFER_BLOCKING 0x0 ;  /* 0x0000000000007b1d */ /* 0x000fec0000010000 */
[----:B------:R-:W0:Y:S04]  /*1320*/  @!P5 LDS R20, [R3+0x1000] ;  /* 0x001000000314d984 */ /* 0x000e280000000800 */
[----:B0-----:R-:W0:Y:S02]  /*1330*/  SHFL.BFLY PT, R23, R20, 0x1, 0x1f ;  /* 0x0c201f0014177f89 */ /* 0x001e2400000e0000 */
[----:B0-----:R-:W-:-:S05]  /*1340*/  FADD R8, R20, R23 ;  /* 0x0000001714087221 */ /* 0x001fca0000000000 */
[----:B------:R0:W-:Y:S01]  /*1350*/  @P0 STS [R3+0x1000], R8 ;  /* 0x0010000803000388 */ /* 0x0001e20000000800 */
[----:B------:R-:W-:Y:S06]  /*1360*/  BAR.SYNC.DEFER_BLOCKING 0x0 ;  /* 0x0000000000007b1d */ /* 0x000fec0000010000 */
[----:B------:R-:W2:Y:S04]  /*1370*/  @P3 LDG.E.U16 R10, desc[UR26][R34.64] ;  /* 0x0000001a220a3981 */ /* 0x000ea8000c1e1500 */
[----:B------:R-:W3:Y:S01]  /*1380*/  @P3 LDG.E.U16 R22, desc[UR26][R30.64] ;  /* 0x0000001a1e163981 */ /* 0x000ee2000c1e1500 */
[----:B------:R-:W-:Y:S01]  /*1390*/  SHF.R.S32.HI R9, RZ, 0x6, R0 ;  /* 0x00000006ff097819 */ /* 0x000fe20000011400 */
[----:B0-----:R-:W-:Y:S01]  /*13a0*/  FADD R8, -R16, -INF ;  /* 0xff80000010087421 */ /* 0x001fe20000000100 */
[----:B------:R-:W-:Y:S01]  /*13b0*/  UIADD3 UR33, UPT, UPT, UR32, 0x20, URZ ;  /* 0x0000002020217890 */ /* 0x000fe2000fffe0ff */
[----:B------:R-:W-:Y:S01]  /*13c0*/  F2FP.F16.F32.PACK_AB R4, R5, R4 ;  /* 0x000000040504723e */ /* 0x000fe200000000ff */
[----:B------:R-:W-:Y:S01]  /*13d0*/  UIADD3 UR28, UPT, UPT, UR28, -0x10, URZ ;  /* 0xfffffff01c1c7890 */ /* 0x000fe2000fffe0ff */
[----:B------:R-:W-:Y:S01]  /*13e0*/  SGXT R9, R9, 0x1 ;  /* 0x000000010909781a */ /* 0x000fe20000000200 */
[----:B------:R-:W-:Y:S01]  /*13f0*/  FMUL R21, R8, 1.4426950216293334961 ;  /* 0x3fb8aa3b08157820 */ /* 0x000fe20000400000 */
[----:B------:R-:W-:Y:S01]  /*1400*/  F2FP.F16.F32.PACK_AB R5, R7, R6 ;  /* 0x000000060705723e */ /* 0x000fe200000000ff */
[----:B------:R-:W-:Y:S01]  /*1410*/  UIADD3 UR9, UPT, UPT, UR7, UR18, UR33 ;  /* 0x0000001207097290 */ /* 0x000fe2000fffe021 */
[----:B------:R-:W-:-:S04]  /*1420*/  LOP3.LUT R20, R9, 0x90, RZ, 0xc0, !PT ;  /* 0x0000009009147812 */ /* 0x000fc800078ec0ff */
[----:B------:R-:W-:Y:S02]  /*1430*/  LOP3.LUT R13, R20, 0x17e, R13, 0x78, !PT ;  /* 0x0000017e140d7812 */ /* 0x000fe400078e780d */
[----:B------:R0:W1:Y:S01]  /*1440*/  LDS R20, [R12+0x1000] ;  /* 0x001000000c147984 */ /* 0x0000620000000800 */
[----:B------:R-:W-:Y:S06]  /*1450*/  BAR.SYNC.DEFER_BLOCKING 0x0 ;  /* 0x0000000000007b1d */ /* 0x000fec0000010000 */
[----:B--2---:R0:W-:Y:S04]  /*1460*/  STS.U16 [R13+UR13+0x1000], R10 ;  /* 0x0010000a0d007988 */ /* 0x0041e8000800040d */
[----:B---3--:R0:W-:Y:S01]  /*1470*/  STS.U16 [R13+UR13+0x1200], R22 ;  /* 0x001200160d007988 */ /* 0x0081e2000800040d */
[----:B-1----:R-:W-:Y:S05]  /*1480*/  BRA.U !UP1, `(.L_x_9) ;  /* 0x0000000109087547 */ /* 0x002fea000b800000 */
[----:B------:R1:W-:Y:S01]  /*1490*/  STTM.16dp32bit_t0_t15.x2 tmem[UR9], R4 ;  /* 0x00000004000079ed */ /* 0x0003e20008880009 */
[----:B------:R1:W-:Y:S02]  /*14a0*/  STTM.16dp32bit_t16_t31.x2 tmem[UR9+0x2], R4 ;  /* 0x00000204000079ed */ /* 0x0003e400088a0009 */
.L_x_9:
[----:B------:R-:W2:Y:S02]  /*14b0*/  FENCE.VIEW.ASYNC.T ;  /* 0x00000000000073c6 */ /* 0x000ea40000000200 */
[----:B--2---:R-:W-:Y:S06]  /*14c0*/  BAR.SYNC.DEFER_BLOCKING 0x0 ;  /* 0x0000000000007b1d */ /* 0x004fec0000010000 */
[----:B------:R-:W2:Y:S01]  /*14d0*/  MUFU.EX2 R21, R21 ;  /* 0x0000001500157308 */ /* 0x000ea20000000800 */
[----:B01----:R-:W0:Y:S01]  /*14e0*/  LDTM.16dp32bit_t0_t15.x8 R4, tmem[UR14] ;  /* 0x0000000e000479ee */ /* 0x003e220008980000 */
[----:B------:R-:W1:Y:S01]  /*14f0*/  LDTM.16dp32bit_t16_t31.x8 R4, tmem[UR14+0x8] ;  /* 0x0000080e000479ee */ /* 0x000e6200089a0000 */
[----:B------:R-:W-:Y:S01]  /*1500*/  NOP ;  /* 0x0000000000007918 */ /* 0x000fe20000000000 */
[----:B------:R-:W-:Y:S05]  /*1510*/  BRA.U !UP1, `(.L_x_10) ;  /* 0x0000000109287547 */ /* 0x000fea000b800000 */
[C---:B012---:R-:W-:Y:S01]  /*1520*/  FMUL R4, R21.reuse, R4 ;  /* 0x0000000415047220 */ /* 0x047fe20000400000 */
[C---:B------:R-:W-:Y:S01]  /*1530*/  FMUL R5, R21.reuse, R5 ;  /* 0x0000000515057220 */ /* 0x040fe20000400000 */
[C---:B------:R-:W-:Y:S01]  /*1540*/  FMUL R6, R21.reuse, R6 ;  /* 0x0000000615067220 */ /* 0x040fe20000400000 */
[C---:B------:R-:W-:Y:S01]  /*1550*/  FMUL R7, R21.reuse, R7 ;  /* 0x0000000715077220 */ /* 0x040fe20000400000 */
[C---:B------:R-:W-:Y:S01]  /*1560*/  FMUL R8, R21.reuse, R8 ;  /* 0x0000000815087220 */ /* 0x040fe20000400000 */
[C---:B------:R-:W-:Y:S01]  /*1570*/  FMUL R9, R21.reuse, R9 ;  /* 0x0000000915097220 */ /* 0x040fe20000400000 */
[C---:B------:R-:W-:Y:S01]  /*1580*/  FMUL R10, R21.reuse, R10 ;  /* 0x0000000a150a7220 */ /* 0x040fe20000400000 */
[----:B------:R-:W-:-:S04]  /*1590*/  FMUL R11, R21, R11 ;  /* 0x0000000b150b7220 */ /* 0x000fc80000400000 */
[----:B------:R3:W-:Y:S01]  /*15a0*/  STTM.16dp32bit_t0_t15.x8 tmem[UR14], R4 ;  /* 0x00000004000079ed */ /* 0x0007e2000898000e */
[----:B------:R3:W-:Y:S02]  /*15b0*/  STTM.16dp32bit_t16_t31.x8 tmem[UR14+0x8], R4 ;  /* 0x00000804000079ed */ /* 0x0007e400089a000e */
.L_x_10:
[----:B-1----:R-:W1:Y:S02]  /*15c0*/  FENCE.VIEW.ASYNC.T ;  /* 0x00000000000073c6 */ /* 0x002e640000000200 */
[----:B-1----:R-:W-:Y:S01]  /*15d0*/  BAR.SYNC.DEFER_BLOCKING 0x0 ;  /* 0x0000000000007b1d */ /* 0x002fe20000010000 */
[----:B--2---:R-:W-:Y:S01]  /*15e0*/  FADD R20, R21, R20 ;  /* 0x0000001415147221 */ /* 0x004fe20000000000 */
[----:B------:R-:W-:-:S04]  /*15f0*/  UISETP.GE.AND UP1, UPT, UR28, 0x1, UPT ;  /* 0x000000011c00788c */ /* 0x000fc8000bf26270 */
[----:B------:R1:W-:Y:S06]  /*1600*/  MEMBAR.ALL.CTA ;  /* 0x0000000000007992 */ /* 0x0003ec0000008000 */
[----:B-1----:R-:W1:Y:S02]  /*1610*/  FENCE.VIEW.ASYNC.S ;  /* 0x00000000000073c6 */ /* 0x002e640000000000 */
[----:B-1----:R-:W-:Y:S06]  /*1620*/  BAR.SYNC.DEFER_BLOCKING 0x0 ;  /* 0x0000000000007b1d */ /* 0x002fec0000010000 */
[----:B------:R-:W-:Y:S05]  /*1630*/  BRA.U !UP2, `(.L_x_11) ;  /* 0x000000010a287547 */ /* 0x000fea000b800000 */
[----:B------:R-:W-:Y:S01]  /*1640*/  ULOP3.LUT UR7, UR6, 0xc0004010, URZ, 0xfc, !UPT ;  /* 0xc000401006077892 */ /* 0x000fe2000f8efcff */
[----:B------:R-:W-:Y:S01]  /*1650*/  UMOV UR4, UR16 ;  /* 0x0000001000047c82 */ /* 0x000fe20008000000 */
[----:B------:R-:W-:Y:S01]  /*1660*/  UMOV UR5, URZ ;  /* 0x000000ff00057c82 */ /* 0x000fe20008000000 */
[----:B------:R-:W-:Y:S01]  /*1670*/  UMOV UR22, 0x0 ;  /* 0x0000000000167882 */ /* 0x000fe20000000000 */
[----:B------:R-:W-:Y:S01]  /*1680*/  UMOV UR23, 0x4080010 ;  /* 0x0408001000177882 */ /* 0x000fe20000000000 */
[----:B------:R-:W-:Y:S01]  /*1690*/  UMOV UR6, UR20 ;  /* 0x0000001400067c82 */ /* 0x000fe20008000000 */
[----:B------:R-:W-:-:S03]  /*16a0*/  UMOV UR4, UR4 ;  /* 0x0000000400047c82 */ /* 0x000fc60008000000 */
[----:B------:R1:W-:Y:S01]  /*16b0*/  UTCHMMA tmem[UR33], gdesc[UR6], tmem[UR32], tmem[UR22], idesc[UR23], UPT ;  /* 0x00ff1606210079ea */ /* 0x0003e2000b800020 */
[----:B------:R1:W-:Y:S01]  /*16c0*/  UTCBAR [UR4], URZ ;  /* 0x000000ff040073e9 */ /* 0x0003e200080000ff */
[----:B------:R-:W-:Y:S01]  /*16d0*/  NOP ;  /* 0x0000000000007918 */ /* 0x000fe20000000000 */
.L_x_11:
[----:B------:R-:W-:Y:S01]  /*16e0*/  FSEL R16, R16, -INF , P3 ;  /* 0xff80000010107808 */ /* 0x000fe20001800000 */
[----:B-1----:R-:W-:Y:S01]  /*16f0*/  UMOV UR6, URZ ;  /* 0x000000ff00067c82 */ /* 0x002fe20008000000 */
[----:B------:R-:W-:Y:S01]  /*1700*/  FSEL R20, R20, 1, P3 ;  /* 0x3f80000014147808 */ /* 0x000fe20001800000 */
[----:B------:R-:W-:Y:S06]  /*1710*/  BRA.U !UP1, `(.L_x_12) ;  /* 0x0000000909a07547 */ /* 0x000fec000b800000 */
[----:B------:R-:W-:Y:S01]  /*1720*/  USHF.R.U32.HI UR22, URZ, 0x4, UR13 ;  /* 0x00000004ff167899 */ /* 0x000fe2000801160d */
[----:B------:R-:W-:Y:S01]  /*1730*/  IMAD.SHL.U32 R17, R17, 0x10, RZ ;  /* 0x0000001011117824 */ /* 0x000fe200078e00ff */
[----:B------:R-:W-:Y:S01]  /*1740*/  USHF.L.U32 UR30, UR11, 0x4, URZ ;  /* 0x000000040b1e7899 */ /* 0x000fe200080006ff */
[----:B0--3--:R-:W-:Y:S01]  /*1750*/  MOV R9, R16 ;  /* 0x0000001000097202 */ /* 0x009fe20000000f00 */
[----:B------:R-:W-:Y:S01]  /*1760*/  USHF.R.U32.HI UR4, URZ, 0x4, UR19 ;  /* 0x00000004ff047899 */ /* 0x000fe20008011613 */
[----:B------:R-:W-:Y:S01]  /*1770*/  IMAD.MOV.U32 R8, RZ, RZ, RZ ;  /* 0x000000ffff087224 */ /* 0x000fe200078e00ff */
[----:B------:R-:W-:Y:S01]  /*1780*/  UIADD3 UR6, UPT, UPT, UR13, 0x1800, URZ ;  /* 0x000018000d067890 */ /* 0x000fe2000fffe0ff */
[----:B------:R-:W-:Y:S01]  /*1790*/  IMAD.MOV.U32 R21, RZ, RZ, R17 ;  /* 0x000000ffff157224 */ /* 0x000fe200078e0011 */
[----:B------:R-:W-:Y:S01]  /*17a0*/  USGXT.U32 UR22, UR22, 0xe ;  /* 0x0000000e1616789a */ /* 0x000fe20008000000 */
[----:B------:R-:W-:Y:S01]  /*17b0*/  IMAD.U32 R22, RZ, RZ, UR30 ;  /* 0x0000001eff167e24 */ /* 0x000fe2000f8e00ff */
[----:B------:R-:W-:-:S02]  /*17c0*/  USGXT.U32 UR4, UR4, 0xe ;  /* 0x0000000e0404789a */ /* 0x000fc40008000000 */
[----:B------:R-:W-:Y:S02]  /*17d0*/  USHF.R.U32.HI UR6, URZ, 0x4, UR6 ;  /* 0x00000004ff067899 */ /* 0x000fe40008011606 */
[----:B------:R-:W-:Y:S01]  /*17e0*/  UIADD3 UR34, UP2, UPT, UR22, 0x80, URZ ;  /* 0x0000008016227890 */ /* 0x000fe2000ff5e0ff */
[----:B------:R-:W-:Y:S01]  /*17f0*/  UMOV UR5, URZ ;  /* 0x000000ff00057c82 */ /* 0x000fe20008000000 */
[----:B------:R-:W-:Y:S01]  /*1800*/  UMOV UR18, 0xfffffffe ;  /* 0xfffffffe00127882 */ /* 0x000fe20000000000 */
[----:B------:R-:W-:Y:S01]  /*1810*/  UMOV UR19, 0x7fffbfdf ;  /* 0x7fffbfdf00137882 */ /* 0x000fe20000000000 */
[----:B------:R-:W-:Y:S01]  /*1820*/  UISETP.NE.U32.AND UP1, UPT, UR21, URZ, UPT ;  /* 0x000000ff1500728c */ /* 0x000fe2000bf25070 */
[----:B------:R-:W0:Y:S01]  /*1830*/  LDCU UR38, c[0x0][0x3a8] ;  /* 0x00007500ff2677ac */ /* 0x000e220008000800 */
[----:B------:R-:W-:Y:S02]  /*1840*/  USGXT.U32 UR29, UR6, 0xe ;  /* 0x0000000e061d789a */ /* 0x000fe40008000000 */
[----:B------:R-:W-:-:S02]  /*1850*/  UIADD3.X UR35, UPT, UPT, UR5, 0x40004040, URZ, UP2, !UPT ;  /* 0x4000404005237890 */ /* 0x000fc400097fe4ff */
[----:B------:R-:W-:Y:S01]  /*1860*/  UIADD3.64 UR18, UPT, UPT, UR4, -UR18, URZ ;  /* 0x8000001204127297 */ /* 0x000fe2000fffe0ff */
[----:B------:R-:W-:Y:S01]  /*1870*/  UMOV UR31, 0x1 ;  /* 0x00000001001f7882 */ /* 0x000fe20000000000 */
[----:B------:R-:W-:Y:S01]  /*1880*/  UMOV UR7, URZ ;  /* 0x000000ff00077c82 */ /* 0x000fe20008000000 */
[----:B------:R-:W-:-:S09]  /*1890*/  UMOV UR8, URZ ;  /* 0x000000ff00087c82 */ /* 0x000fd20008000000 */
.L_x_17:
[----:B------:R-:W-:-:S04]  /*18a0*/  IMAD.WIDE R6, R21, 0x2, R26 ;  /* 0x0000000215067825 */ /* 0x000fc800078e021a */
[----:B------:R-:W-:Y:S02]  /*18b0*/  IMAD.WIDE R4, R21, 0x2, R18 ;  /* 0x0000000215047825 */ /* 0x000fe400078e0212 */
[----:B------:R-:W2:Y:S04]  /*18c0*/  LDG.E.U16 R6, desc[UR26][R6.64] ;  /* 0x0000001a06067981 */ /* 0x000ea8000c1e1500 */
[----:B------:R-:W3:Y:S01]  /*18d0*/  LDG.E.U16 R4, desc[UR26][R4.64] ;  /* 0x0000001a04047981 */ /* 0x000ee2000c1e1500 */
[----:B-1----:R-:W-:Y:S01]  /*18e0*/  UMOV UR10, 0x1 ;  /* 0x00000001000a7882 */ /* 0x002fe20000000000 */
[----:B------:R-:W-:Y:S01]  /*18f0*/  VOTEU.ALL UP2, P2 ;  /* 0x0000000000ff7886 */ /* 0x000fe20001040000 */
[----:B------:R-:W-:-:S04]  /*1900*/  @!UP0 UIADD3 UR10, UPT, UPT, -UR10, 0x100000, URZ ;  /* 0x001000000a0a8890 */ /* 0x000fc8000fffe1ff */
[----:B------:R-:W-:Y:S02]  /*1910*/  @!UP0 USHF.L.U32 UR11, UR10, 0xb, URZ ;  /* 0x0000000b0a0b8899 */ /* 0x000fe400080006ff */
[----:B------:R-:W-:Y:S01]  /*1920*/  @!UP0 USHF.L.U32 UR10, UR10, 0x1, URZ ;  /* 0x000000010a0a8899 */ /* 0x000fe200080006ff */
[----:B--2---:R1:W-:Y:S04]  /*1930*/  STS.U16 [R15+UR13+0x1400], R6 ;  /* 0x001400060f007988 */ /* 0x0043e8000800040d */
[----:B---3--:R1:W-:Y:S01]  /*1940*/  STS.U16 [R15+UR13+0x1600], R4 ;  /* 0x001600040f007988 */ /* 0x0083e2000800040d */
[----:B------:R2:W-:Y:S06]  /*1950*/  MEMBAR.ALL.CTA ;  /* 0x0000000000007992 */ /* 0x0005ec0000008000 */
[----:B--2---:R-:W-:Y:S04]  /*1960*/  FENCE.VIEW.ASYNC.S ;  /* 0x00000000000073c6 */ /* 0x004fe80000000000 */
[----:B------:R-:W2:Y:S02]  /*1970*/  FENCE.VIEW.ASYNC.S ;  /* 0x00000000000073c6 */ /* 0x000ea40000000000 */
[----:B--2---:R1:W2:Y:S02]  /*1980*/  @!UP2 SYNCS.EXCH.64 URZ, [UR13+0x1c10], UR10 ;  /* 0x001c100a0dffa5b2 */ /* 0x0042a40008000100 */
[----:B--2---:R-:W-:Y:S06]  /*1990*/  BAR.SYNC.DEFER_BLOCKING 0x0 ;  /* 0x0000000000007b1d */ /* 0x004fec0000010000 */
[----:B-1----:R-:W-:Y:S05]  /*19a0*/  BRA.U UP1, `(.L_x_13) ;  /* 0x0000000101387547 */ /* 0x002fea000b800000 */
[----:B------:R-:W-:Y:S01]  /*19b0*/  UIADD3 UR10, UPT, UPT, UR13, 0x1c10, URZ ;  /* 0x00001c100d0a7890 */ /* 0x000fe2000fffe0ff */
[----:B------:R-:W-:Y:S01]  /*19c0*/  UMOV UR23, 0x40004040 ;  /* 0x4000404000177882 */ /* 0x000fe20000000000 */
[----:B------:R-:W-:Y:S01]  /*19d0*/  UMOV UR20, UR4 ;  /* 0x0000000400147c82 */ /* 0x000fe20008000000 */
[----:B------:R-:W-:Y:S01]  /*19e0*/  UMOV UR21, 0x80004020 ;  /* 0x8000402000157882 */ /* 0x000fe20000000000 */
[----:B------:R-:W-:Y:S01]  /*19f0*/  UMOV UR24, 0x0 ;  /* 0x0000000000187882 */ /* 0x000fe20000000000 */
[----:B------:R-:W-:Y:S01]  /*1a00*/  UMOV UR25, 0x4048010 ;  /* 0x0404801000197882 */ /* 0x000fe20000000000 */
[----:B------:R-:W-:Y:S01]  /*1a10*/  UMOV UR11, URZ ;  /* 0x000000ff000b7c82 */ /* 0x000fe20008000000 */
[----:B------:R-:W-:Y:S01]  /*1a20*/  UMOV UR36, 0x0 ;  /* 0x0000000000247882 */ /* 0x000fe20000000000 */
[----:B------:R-:W-:Y:S01]  /*1a30*/  UMOV UR37, 0x4048010 ;  /* 0x0404801000257882 */ /* 0x000fe20000000000 */
[----:B------:R1:W-:Y:S01]  /*1a40*/  UTCHMMA gdesc[UR22], gdesc[UR20], tmem[UR15], tmem[UR24], idesc[UR25], !UPT ;  /* 0x00ff1814160075ea */ /* 0x0003e2000f80000f */
[----:B------:R-:W-:Y:S01]  /*1a50*/  UMOV UR10, UR10 ;  /* 0x0000000a000a7c82 */ /* 0x000fe20008000000 */
[----:B------:R1:W-:Y:S01]  /*1a60*/  UTCHMMA gdesc[UR34], gdesc[UR18], tmem[UR15], tmem[UR36], idesc[UR37], UPT ;  /* 0x00ff2412220075ea */ /* 0x0003e2000b80000f */
[----:B------:R1:W-:Y:S01]  /*1a70*/  UTCBAR [UR10], URZ ;  /* 0x000000ff0a0073e9 */ /* 0x0003e200080000ff */
[----:B------:R-:W-:-:S02]  /*1a80*/  NOP ;  /* 0x0000000000007918 */ /* 0x000fc40000000000 */
.L_x_13:
[----:B------:R-:W2:Y:S02]  /*1a90*/  SYNCS.PHASECHK.TRANS64.TRYWAIT P3, [UR13+0x1c10], RZ ;  /* 0x001c10ffff0075a7 */ /* 0x000ea4000806110d */
[----:B--2---:R-:W-:Y:S05]  /*1aa0*/  @!P3 BRA `(.L_x_14) ;  /* 0x00000014003cb947 */ /* 0x004fea0003800000 */
.L_x_23:
[----:B------:R-:W-:Y:S01]  /*1ab0*/  BAR.SYNC.DEFER_BLOCKING 0x0 ;  /* 0x0000000000007b1d */ /* 0x000fe20000010000 */
[----:B------:R-:W-:Y:S02]  /*1ac0*/  IMAD.U32 R8, R8, -0x80000000, RZ ;  /* 0x8000000008087824 */ /* 0x000fe400078e00ff */
[----:B------:R-:W-:-:S03]  /*1ad0*/  IMAD.WIDE R36, R22, 0x2, R34 ;  /* 0x0000000216247825 */ /* 0x000fc600078e0222 */
[----:B------:R-:W-:Y:S01]  /*1ae0*/  LDTM.16dp32bit_t0_t15.x4 R4, tmem[UR17] ;  /* 0x00000011000479ee */ /* 0x000fe20008900000 */
[----:B------:R-:W2:Y:S01]  /*1af0*/  LDTM.16dp32bit_t16_t31.x4 R4, tmem[UR17+0x4] ;  /* 0x00000411000479ee */ /* 0x000ea20008920000 */
[----:B------:R-:W3:Y:S01]  /*1b00*/  @!P2 SYNCS.CCTL.IV [UR13+0x1c10] ;  /* 0x001c1000ff00a9b1 */ /* 0x000ee2000800000d */
[----:B------:R-:W-:Y:S01]  /*1b10*/  NOP ;  /* 0x0000000000007918 */ /* 0x000fe20000000000 */
[----:B0-2---:R-:W-:Y:S01]  /*1b20*/  FMUL R10, R4, UR38 ;  /* 0x00000026040a7c20 */ /* 0x005fe20008400000 */
[----:B------:R-:W-:Y:S01]  /*1b30*/  FMUL R11, R5, UR38 ;  /* 0x00000026050b7c20 */ /* 0x000fe20008400000 */
[----:B------:R-:W-:Y:S01]  /*1b40*/  FMUL R16, R6, UR38 ;  /* 0x0000002606107c20 */ /* 0x000fe20008400000 */
[----:B------:R-:W-:-:S04]  /*1b50*/  FMUL R25, R7, UR38 ;  /* 0x0000002607197c20 */ /* 0x000fc80008400000 */
[----:B------:R-:W-:-:S04]  /*1b60*/  FMNMX3 R10, R10, R11, R16, !PT ;  /* 0x0000000b0a0a7276 */ /* 0x000fc80007800010 */
[----:B------:R-:W-:-:S05]  /*1b70*/  FMNMX R10, R25, R10, !PT ;  /* 0x0000000a190a7209 */ /* 0x000fca0007800000 */
[----:B------:R-:W0:Y:S02]  /*1b80*/  SHFL.BFLY PT, R11, R10, 0x10, 0x1f ;  /* 0x0e001f000a0b7f89 */ /* 0x000e2400000e0000 */
[----:B0-----:R-:W-:-:S05]  /*1b90*/  FMNMX R11, R10, R11, !PT ;  /* 0x0000000b0a0b7209 */ /* 0x001fca0007800000 */
[----:B---3--:R-:W-:Y:S01]  /*1ba0*/  @!P4 STS [R14+0x1400], R11 ;  /* 0x0014000b0e00c388 */ /* 0x008fe20000000800 */
[----:B------:R-:W-:Y:S06]  /*1bb0*/  BAR.SYNC.DEFER_BLOCKING 0x0 ;  /* 0x0000000000007b1d */ /* 0x000fec0000010000 */
[----:B------:R-:W0:Y:S04]  /*1bc0*/  @!P5 LDS R23, [R3+0x1400] ;  /* 0x001400000317d984 */ /* 0x000e280000000800 */
[----:B0-----:R-:W0:Y:S02]  /*1bd0*/  SHFL.BFLY PT, R16, R23, 0x1, 0x1f ;  /* 0x0c201f0017107f89 */ /* 0x001e2400000e0000 */
[----:B0-----:R-:W-:-:S05]  /*1be0*/  FMNMX R32, R23, R16, !PT ;  /* 0x0000001017207209 */ /* 0x001fca0007800000 */
[----:B------:R-:W-:Y:S01]  /*1bf0*/  @P0 STS [R3+0x1400], R32 ;  /* 0x0014002003000388 */ /* 0x000fe20000000800 */
[----:B------:R-:W-:Y:S06]  /*1c00*/  BAR.SYNC.DEFER_BLOCKING 0x0 ;  /* 0x0000000000007b1d */ /* 0x000fec0000010000 */
[----:B------:R-:W0:Y:S02]  /*1c10*/  LDS R16, [R12+0x1400] ;  /* 0x001400000c107984 */ /* 0x000e240000000800 */
[----:B0-----:R-:W-:-:S05]  /*1c20*/  FMNMX R16, R16, R9, !PT ;  /* 0x0000000910107209 */ /* 0x001fca0007800000 */
        /* <DEDUP_REMOVED lines=9> */
[----:B------:R-:W0:Y:S08]  /*1cc0*/  MUFU.EX2 R5, R5 ;  /* 0x0000000500057308 */ /* 0x000e300000000800 */
[----:B------:R-:W2:Y:S08]  /*1cd0*/  MUFU.EX2 R29, R6 ;  /* 0x00000006001d7308 */ /* 0x000eb00000000800 */
[----:B------:R-:W3:Y:S01]  /*1ce0*/  MUFU.EX2 R4, R4 ;  /* 0x0000000400047308 */ /* 0x000ee20000000800 */
[----:B0-----:R-:W-:-:S04]  /*1cf0*/  FADD R10, R28, R5 ;  /* 0x000000051c0a7221 */ /* 0x001fc80000000000 */
[----:B--2---:R-:W-:-:S04]  /*1d00*/  FADD R7, R29, R10 ;  /* 0x0000000a1d077221 */ /* 0x004fc80000000000 */
[----:B---3--:R-:W-:-:S05]  /*1d10*/  FADD R7, R4, R7 ;  /* 0x0000000704077221 */ /* 0x008fca0000000000 */
[----:B------:R-:W0:Y:S02]  /*1d20*/  SHFL.BFLY PT, R10, R7, 0x10, 0x1f ;  /* 0x0e001f00070a7f89 */ /* 0x000e2400000e0000 */
[----:B0-----:R-:W-:Y:S01]  /*1d30*/  FADD R33, R7, R10 ;  /* 0x0000000a07217221 */ /* 0x001fe20000000000 */
[----:B------:R-:W-:Y:S06]  /*1d40*/  BAR.SYNC.DEFER_BLOCKING 0x0 ;  /* 0x0000000000007b1d */ /* 0x000fec0000010000 */
[----:B------:R-:W-:Y:S02]  /*1d50*/  @!P4 STS [R14+0x1400], R33 ;  /* 0x001400210e00c388 */ /* 0x000fe40000000800 */
[----:B------:R-:W-:Y:S06]  /*1d60*/  BAR.SYNC.DEFER_BLOCKING 0x0 ;  /* 0x0000000000007b1d */ /* 0x000fec0000010000 */
[----:B------:R-:W0:Y:S04]  /*1d70*/  @!P5 LDS R24, [R3+0x1400] ;  /* 0x001400000318d984 */ /* 0x000e280000000800 */
[----:B0-----:R-:W0:Y:S02]  /*1d80*/  SHFL.BFLY PT, R11, R24, 0x1, 0x1f ;  /* 0x0c201f00180b7f89 */ /* 0x001e2400000e0000 */
[----:B0-----:R-:W-:-:S05]  /*1d90*/  FADD R6, R24, R11 ;  /* 0x0000000b18067221 */ /* 0x001fca0000000000 */
[----:B------:R0:W-:Y:S01]  /*1da0*/  @P0 STS [R3+0x1400], R6 ;  /* 0x0014000603000388 */ /* 0x0001e20000000800 */
[----:B------:R-:W-:Y:S06]  /*1db0*/  BAR.SYNC.DEFER_BLOCKING 0x0 ;  /* 0x0000000000007b1d */ /* 0x000fec0000010000 */
[----:B------:R0:W2:Y:S01]  /*1dc0*/  LDS R25, [R12+0x1400] ;  /* 0x001400000c197984 */ /* 0x0000a20000000800 */
[----:B------:R-:W3:Y:S02]  /*1dd0*/  SYNCS.PHASECHK.TRANS64.TRYWAIT P3, [UR16], R8 ;  /* 0x00000008ff0075a7 */ /* 0x000ee40008061110 */
[----:B0-23--:R-:W-:Y:S05]  /*1de0*/  @!P3 BRA `(.L_x_15) ;  /* 0x000000100078b947 */ /* 0x00dfea0003800000 */
.L_x_24:
[----:B------:R-:W-:Y:S01]  /*1df0*/  IMAD.WIDE R32, R22, 0x2, R30 ;  /* 0x0000000216207825 */ /* 0x000fe200078e021e */
[----:B------:R-:W2:Y:S05]  /*1e00*/  LDG.E.U16 R37, desc[UR26][R36.64] ;  /* 0x0000001a24257981 */ /* 0x000eaa000c1e1500 */
[----:B------:R0:W3:Y:S01]  /*1e10*/  LDG.E.U16 R33, desc[UR26][R32.64] ;  /* 0x0000001a20217981 */ /* 0x0000e2000c1e1500 */
[----:B------:R-:W-:Y:S01]  /*1e20*/  F2FP.F16.F32.PACK_AB R28, R5, R28 ;  /* 0x0000001c051c723e */ /* 0x000fe200000000ff */
[----:B------:R-:W-:Y:S01]  /*1e30*/  ULEA UR16, UR31, UR13, 0x3 ;  /* 0x0000000d1f107291 */ /* 0x000fe2000f8e18ff */
[----:B------:R-:W-:Y:S01]  /*1e40*/  F2FP.F16.F32.PACK_AB R29, R4, R29 ;  /* 0x0000001d041d723e */ /* 0x000fe200000000ff */
[----:B------:R-:W-:-:S02]  /*1e50*/  UMOV UR6, UR7 ;  /* 0x0000000700067c82 */ /* 0x000fc40008000000 */
[----:B------:R-:W-:Y:S01]  /*1e60*/  UIADD3 UR16, UPT, UPT, UR16, 0x1c00, URZ ;  /* 0x00001c0010107890 */ /* 0x000fe2000fffe0ff */
[----:B------:R-:W-:Y:S01]  /*1e70*/  STTM.16dp32bit_t0_t15.x2 tmem[UR9], R28 ;  /* 0x0000001c000079ed */ /* 0x000fe20008880009 */
[----:B------:R-:W-:Y:S01]  /*1e80*/  STTM.16dp32bit_t16_t31.x2 tmem[UR9+0x2], R28 ;  /* 0x0000021c000079ed */ /* 0x000fe200088a0009 */
[----:B0-----:R-:W-:-:S04]  /*1e90*/  FADD R32, -R16, R9 ;  /* 0x0000000910207221 */ /* 0x001fc80000000100 */
[----:B------:R-:W-:-:S04]  /*1ea0*/  FMUL R36, R32, 1.4426950216293334961 ;  /* 0x3fb8aa3b20247820 */ /* 0x000fc80000400000 */
[----:B------:R-:W0:Y:S01]  /*1eb0*/  MUFU.EX2 R32, R36 ;  /* 0x0000002400207308 */ /* 0x000e220000000800 */
[----:B--2---:R2:W-:Y:S04]  /*1ec0*/  STS.U16 [R13+UR13+0x1800], R37 ;  /* 0x001800250d007988 */ /* 0x0045e8000800040d */
[----:B---3--:R2:W-:Y:S01]  /*1ed0*/  STS.U16 [R13+UR13+0x1a00], R33 ;  /* 0x001a00210d007988 */ /* 0x0085e2000800040d */
[----:B------:R-:W3:Y:S02]  /*1ee0*/  FENCE.VIEW.ASYNC.T ;  /* 0x00000000000073c6 */ /* 0x000ee40000000200 */
[----:B---3--:R-:W-:Y:S06]  /*1ef0*/  BAR.SYNC.DEFER_BLOCKING 0x0 ;  /* 0x0000000000007b1d */ /* 0x008fec0000010000 */
[----:B------:R-:W-:Y:S01]  /*1f00*/  LDTM.16dp32bit_t0_t15.x8 R4, tmem[UR14] ;  /* 0x0000000e000479ee */ /* 0x000fe20008980000 */
[----:B------:R-:W0:Y:S01]  /*1f10*/  LDTM.16dp32bit_t16_t31.x8 R4, tmem[UR14+0x8] ;  /* 0x0000080e000479ee */ /* 0x000e2200089a0000 */
[----:B------:R-:W-:Y:S01]  /*1f20*/  NOP ;  /* 0x0000000000007918 */ /* 0x000fe20000000000 */
[C---:B0-----:R-:W-:Y:S01]  /*1f30*/  FMUL R4, R32.reuse, R4 ;  /* 0x0000000420047220 */ /* 0x041fe20000400000 */
        /* <DEDUP_REMOVED lines=8> */
[----:B------:R2:W-:Y:S01]  /*1fc0*/  STTM.16dp32bit_t16_t31.x8 tmem[UR14+0x8], R4 ;  /* 0x00000804000079ed */ /* 0x0005e200089a000e */
[----:B------:R-:W0:Y:S02]  /*1fd0*/  FENCE.VIEW.ASYNC.T ;  /* 0x00000000000073c6 */ /* 0x000e240000000200 */
[----:B0-----:R-:W-:Y:S06]  /*1fe0*/  BAR.SYNC.DEFER_BLOCKING 0x0 ;  /* 0x0000000000007b1d */ /* 0x001fec0000010000 */
[----:B------:R0:W-:Y:S06]  /*1ff0*/  MEMBAR.ALL.CTA ;  /* 0x0000000000007992 */ /* 0x0001ec0000008000 */
[----:B0-----:R-:W0:Y:S02]  /*2000*/  FENCE.VIEW.ASYNC.S ;  /* 0x00000000000073c6 */ /* 0x001e240000000000 */
[----:B0-----:R-:W-:Y:S06]  /*2010*/  BAR.SYNC.DEFER_BLOCKING 0x0 ;  /* 0x0000000000007b1d */ /* 0x001fec0000010000 */
[----:B------:R-:W-:Y:S05]  /*2020*/  BRA.U UP1, `(.L_x_16) ;  /* 0x0000000101287547 */ /* 0x000fea000b800000 */
[----:B-1----:R-:W-:Y:S01]  /*2030*/  UMOV UR10, UR16 ;  /* 0x00000010000a7c82 */ /* 0x002fe20008000000 */
[----:B------:R-:W-:Y:S01]  /*2040*/  UMOV UR11, URZ ;  /* 0x000000ff000b7c82 */ /* 0x000fe20008000000 */
[----:B------:R-:W-:Y:S01]  /*2050*/  UMOV UR20, UR29 ;  /* 0x0000001d00147c82 */ /* 0x000fe20008000000 */
[----:B------:R-:W-:Y:S01]  /*2060*/  UMOV UR21, 0xc0004010 ;  /* 0xc000401000157882 */ /* 0x000fe20000000000 */
[----:B------:R-:W-:Y:S01]  /*2070*/  UMOV UR24, 0x0 ;  /* 0x0000000000187882 */ /* 0x000fe20000000000 */
[----:B------:R-:W-:Y:S01]  /*2080*/  UMOV UR25, 0x4080010 ;  /* 0x0408001000197882 */ /* 0x000fe20000000000 */
[----:B------:R-:W-:Y:S01]  /*2090*/  UMOV UR7, UR10 ;  /* 0x0000000a00077c82 */ /* 0x000fe20008000000 */
[----:B------:R0:W-:Y:S01]  /*20a0*/  UTCHMMA tmem[UR33], gdesc[UR20], tmem[UR32], tmem[UR24], idesc[UR25], UPT ;  /* 0x00ff1814210079ea */ /* 0x0001e2000b800020 */
[----:B------:R0:W-:Y:S01]  /*20b0*/  UTCBAR [UR7], URZ ;  /* 0x000000ff070073e9 */ /* 0x0001e200080000ff */
[----:B------:R-:W-:Y:S02]  /*20c0*/  NOP ;  /* 0x0000000000007918 */ /* 0x000fe40000000000 */
.L_x_16:
[----:B------:R-:W-:Y:S01]  /*20d0*/  UIADD3 UR31, UPT, UPT, UR31, 0x1, URZ ;  /* 0x000000011f1f7890 */ /* 0x000fe2000fffe0ff */
[----:B------:R-:W-:Y:S01]  /*20e0*/  FFMA R20, R32, R20, R25 ;  /* 0x0000001420147223 */ /* 0x000fe20000000019 */
[----:B------:R-:W-:Y:S01]  /*20f0*/  UIADD3 UR8, UPT, UPT, UR8, 0x10, URZ ;  /* 0x0000001008087890 */ /* 0x000fe2000fffe0ff */
[----:B------:R-:W-:Y:S01]  /*2100*/  VIADD R22, R22, UR30 ;  /* 0x0000001e16167c36 */ /* 0x000fe20008000000 */
[----:B------:R-:W-:Y:S01]  /*2110*/  UISETP.GT.AND UP2, UPT, UR31, 0x1, UPT ;  /* 0x000000011f00788c */ /* 0x000fe2000bf44270 */
[----:B------:R-:W-:Y:S02]  /*2120*/  IMAD.IADD R21, R17, 0x1, R21 ;  /* 0x0000000111157824 */ /* 0x000fe400078e0215 */
[----:B--2---:R-:W-:Y:S01]  /*2130*/  IMAD.U32 R8, RZ, RZ, UR6 ;  /* 0x00000006ff087e24 */ /* 0x004fe2000f8e00ff */
[----:B0-----:R-:W-:Y:S01]  /*2140*/  USEL UR7, URZ, 0x1, !UP2 ;  /* 0x00000001ff077887 */ /* 0x001fe2000d000000 */
[----:B------:R-:W-:Y:S01]  /*2150*/  IMAD.MOV.U32 R9, RZ, RZ, R16 ;  /* 0x000000ffff097224 */ /* 0x000fe200078e0010 */
[----:B------:R-:W-:-:S02]  /*2160*/  USEL UR31, UR31, URZ, !UP2 ;  /* 0x000000ff1f1f7287 */ /* 0x000fc4000d000000 */
[----:B------:R-:W-:Y:S02]  /*2170*/  UISETP.GE.AND UP2, UPT, UR8, UR28, UPT ;  /* 0x0000001c0800728c */ /* 0x000fe4000bf46270 */
[----:B------:R-:W-:-:S07]  /*2180*/  ULOP3.LUT UR7, UR6, UR7, URZ, 0x3c, !UPT ;  /* 0x0000000706077292 */ /* 0x000fce000f8e3cff */
[----:B------:R-:W-:Y:S05]  /*2190*/  BRA.U !UP2, `(.L_x_17) ;  /* 0xfffffff50ac07547 */ /* 0x000fea000b83ffff */
.L_x_12:
[----:B------:R-:W2:Y:S01]  /*21a0*/  LDCU UR4, c[0x0][0x3f0] ;  /* 0x00007e00ff0477ac */ /* 0x000ea20008000800 */
[C---:B0--3--:R-:W-:Y:S01]  /*21b0*/  IMAD.SHL.U32 R4, R0.reuse, 0x10, RZ ;  /* 0x0000001000047824 */ /* 0x049fe200078e00ff */
[C---:B------:R-:W-:Y:S01]  /*21c0*/  SHF.L.U32 R6, R0.reuse, 0x6, RZ ;  /* 0x0000000600067819 */ /* 0x040fe200000006ff */
[----:B------:R-:W-:Y:S02]  /*21d0*/  IMAD.SHL.U32 R3, R0, 0x20, RZ ;  /* 0x0000002000037824 */ /* 0x000fe400078e00ff */
[C---:B------:R-:W-:Y:S01]  /*21e0*/  FMUL R13, R20.reuse, 8388608 ;  /* 0x4b000000140d7820 */ /* 0x040fe20000400000 */
[----:B------:R-:W-:Y:S01]  /*21f0*/  FSETP.GEU.AND P3, PT, R20, 1.175494350822287508e-38, PT ;  /* 0x008000001400780b */ /* 0x000fe20003f6e000 */
[----:B------:R-:W-:Y:S01]  /*2200*/  IMAD.MOV.U32 R24, RZ, RZ, 0x3dc6b27f ;  /* 0x3dc6b27fff187424 */ /* 0x000fe200078e00ff */
[----:B------:R-:W-:Y:S02]  /*2210*/  LOP3.LUT R12, R4, 0x30, RZ, 0xc0, !PT ;  /* 0x00000030040c7812 */ /* 0x000fe400078ec0ff */
[----:B------:R-:W-:-:S02]  /*2220*/  LOP3.LUT R3, R3, 0x300, RZ, 0xc0, !PT ;  /* 0x0000030003037812 */ /* 0x000fc400078ec0ff */
[----:B------:R-:W-:Y:S01]  /*2230*/  LOP3.LUT R7, R6, 0x400, RZ, 0xc0, !PT ;  /* 0x0000040006077812 */ /* 0x000fe200078ec0ff */
[----:B------:R-:W-:Y:S01]  /*2240*/  VIADD R12, R12, UR13 ;  /* 0x0000000d0c0c7c36 */ /* 0x000fe20008000000 */
[----:B------:R-:W-:Y:S02]  /*2250*/  LOP3.LUT R5, R3, 0x70, R4, 0xf8, !PT ;  /* 0x0000007003057812 */ /* 0x000fe400078ef804 */
[----:B------:R-:W-:Y:S01]  /*2260*/  SHF.R.S32.HI R4, RZ, 0x5, R0 ;  /* 0x00000005ff047819 */ /* 0x000fe20000011400 */
[----:B------:R-:W-:Y:S01]  /*2270*/  IMAD.IADD R6, R7, 0x1, R12 ;  /* 0x0000000107067824 */ /* 0x000fe200078e020c */
[----:B------:R-:W-:Y:S01]  /*2280*/  LOP3.LUT R3, R0, 0xe0, RZ, 0xc0, !PT ;  /* 0x000000e000037812 */ /* 0x000fe200078ec0ff */
[----:B--2---:R-:W-:Y:S01]  /*2290*/  UISETP.GE.AND UP0, UPT, UR4, 0x1, UPT ;  /* 0x000000010400788c */ /* 0x004fe2000bf06270 */
[----:B------:R-:W-:Y:S02]  /*22a0*/  FSEL R13, R13, R20, !P3 ;  /* 0x000000140d0d7208 */ /* 0x000fe40005800000 */
[----:B------:R-:W-:Y:S01]  /*22b0*/  SGXT R4, R4, 0x1 ;  /* 0x000000010404781a */ /* 0x000fe20000000200 */
[----:B------:R-:W-:Y:S01]  /*22c0*/  IMAD R26, R3, 0x4, R6 ;  /* 0x00000004031a7824 */ /* 0x000fe200078e0206 */
[----:B------:R-:W-:Y:S01]  /*22d0*/  SHF.R.S32.HI R17, RZ, 0x2, R0 ;  /* 0x00000002ff117819 */ /* 0x000fe20000011400 */
[----:B------:R-:W-:Y:S01]  /*22e0*/  VIADD R14, R13, 0xc0cafb0d ;  /* 0xc0cafb0d0d0e7836 */ /* 0x000fe20000000000 */
[----:B------:R-:W-:-:S02]  /*22f0*/  LOP3.LUT R19, R5, 0x840, R4, 0x78, !PT ;  /* 0x0000084005137812 */ /* 0x000fc400078e7804 */
[----:B------:R-:W-:Y:S02]  /*2300*/  LOP3.LUT R3, R0, 0x40, RZ, 0xc0, !PT ;  /* 0x0000004000037812 */ /* 0x000fe400078ec0ff */
[----:B------:R-:W-:Y:S01]  /*2310*/  SGXT R17, R17, 0x1 ;  /* 0x000000011111781a */ /* 0x000fe20000000200 */
[----:B------:R-:W-:Y:S06]  /*2320*/  BRA.U !UP0, `(.L_x_18) ;  /* 0x0000000108107547 */ /* 0x000fec000b800000 */
[----:B------:R-:W-:-:S06]  /*2330*/  USHF.L.U32 UR6, UR6, 0x1f, URZ ;  /* 0x0000001f06067899 */ /* 0x000fcc00080006ff */
[----:B------:R-:W-:-:S04]  /*2340*/  IMAD.U32 R4, RZ, RZ, UR6 ;  /* 0x00000006ff047e24 */ /* 0x000fc8000f8e00ff */
[----:B------:R-:W0:Y:S02]  /*2350*/  SYNCS.PHASECHK.TRANS64.TRYWAIT P0, [UR16], R4 ;  /* 0x00000004ff0075a7 */ /* 0x000e240008001110 */
[----:B0-----:R-:W-:Y:S05]  /*2360*/  @!P0 BRA `(.L_x_19) ;  /* 0x0000000c00248947 */ /* 0x001fea0003800000 */
.L_x_18:
[----:B------:R-:W-:Y:S01]  /*2370*/  BAR.SYNC.DEFER_BLOCKING 0x0 ;  /* 0x0000000000007b1d */ /* 0x000fe20000010000 */
[----:B------:R-:W-:Y:S01]  /*2380*/  FSETP.GT.AND P0, PT, |R20|, 8.50705917302346158658e+37, PT ;  /* 0x7e8000001400780b */ /* 0x000fe20003f04200 */
[----:B------:R-:W-:Y:S01]  /*2390*/  IMAD.SHL.U32 R15, R0, 0x8, RZ ;  /* 0x00000008000f7824 */ /* 0x000fe200078e00ff */
[----:B------:R-:W-:Y:S02]  /*23a0*/  FSETP.GEU.AND P4, PT, |R20|, 1.175494350822287508e-38, PT ;  /* 0x008000001400780b */ /* 0x000fe40003f8e200 */
[----:B------:R-:W-:Y:S01]  /*23b0*/  LOP3.LUT R14, R14, 0xff800000, RZ, 0xc0, !PT ;  /* 0xff8000000e0e7812 */ /* 0x000fe200078ec0ff */
[----:B------:R-:W0:Y:S01]  /*23c0*/  LDCU.64 UR4, c[0x0][0x3e0] ;  /* 0x00007c00ff0477ac */ /* 0x000e220008000a00 */
[----:B------:R-:W-:Y:S02]  /*23d0*/  LOP3.LUT R18, R17, 0x840, RZ, 0xc0, !PT ;  /* 0x0000084011127812 */ /* 0x000fe400078ec0ff */
[----:B------:R-:W-:Y:S01]  /*23e0*/  LEA R3, R3, UR13, 0x1 ;  /* 0x0000000d03037c11 */ /* 0x000fe2000f8e08ff */
[----:B------:R-:W-:Y:S01]  /*23f0*/  IMAD.IADD R17, R13, 0x1, -R14 ;  /* 0x000000010d117824 */ /* 0x000fe200078e0a0e */
[----:B------:R-:W-:-:S02]  /*2400*/  LOP3.LUT R21, R18, 0x40, R15, 0x78, !PT ;  /* 0x0000004012157812 */ /* 0x000fc400078e780f */
[----:B------:R-:W-:Y:S01]  /*2410*/  LOP3.LUT R18, R15, 0x400, RZ, 0xc0, !PT ;  /* 0x000004000f127812 */ /* 0x000fe200078ec0ff */
[----:B------:R-:W-:Y:S01]  /*2420*/  @P0 FMUL R20, R20, 0.25 ;  /* 0x3e80000014140820 */ /* 0x000fe20000400000 */
[----:B------:R-:W-:Y:S01]  /*2430*/  FADD R17, R17, -1 ;  /* 0xbf80000011117421 */ /* 0x000fe20000000000 */
[----:B------:R-:W-:Y:S02]  /*2440*/  FSEL R15, RZ, -23, P3 ;  /* 0xc1b80000ff0f7808 */ /* 0x000fe40001800000 */
[----:B------:R-:W-:Y:S01]  /*2450*/  @!P4 FMUL R20, R20, 16777216 ;  /* 0x4b8000001414c820 */ /* 0x000fe20000400000 */
[----:B------:R-:W-:Y:S01]  /*2460*/  FFMA.FTZ R24, R17, R24, -0.16845393180847167969 ;  /* 0xbe2c7f3011187423 */ /* 0x000fe20000010018 */
[----:B------:R-:W-:Y:S02]  /*2470*/  IADD3 R18, PT, PT, R19, R3, R18 ;  /* 0x0000000313127210 */ /* 0x000fe40007ffe012 */
[----:B------:R-:W2:Y:S01]  /*2480*/  LDC R3, c[0x0][0x3e8] ;  /* 0x0000fa00ff037b82 */ /* 0x000ea20000000800 */
[----:B------:R-:W-:Y:S01]  /*2490*/  FFMA.FTZ R24, R17, R24, 0.1716887056827545166 ;  /* 0x3e2fcf2a11187423 */ /* 0x000fe20000010018 */
[----:B------:R-:W3:Y:S01]  /*24a0*/  MUFU.RCP R20, R20 ;  /* 0x0000001400147308 */ /* 0x000ee20000001000 */
[----:B------:R-:W-:Y:S01]  /*24b0*/  I2FP.F32.S32 R22, R14 ;  /* 0x0000000e00167245 */ /* 0x000fe20000201400 */
[----:B------:R-:W-:-:S02]  /*24c0*/  IMAD.IADD R14, R21, 0x1, R26 ;  /* 0x00000001150e7824 */ /* 0x000fc400078e021a */
[C---:B------:R-:W-:Y:S01]  /*24d0*/  FFMA.FTZ R24, R17.reuse, R24, -0.17900948226451873779 ;  /* 0xbe374e4311187423 */ /* 0x040fe20000010018 */
[----:B0-----:R-:W-:Y:S01]  /*24e0*/  UIMAD UR4, UR12, UR4, URZ ;  /* 0x000000040c0472a4 */ /* 0x001fe2000f8e02ff */
[----:B------:R-:W0:Y:S02]  /*24f0*/  @!P2 SYNCS.CCTL.IV [UR13+0x1c00] ;  /* 0x001c0000ff00a9b1 */ /* 0x000e24000800000d */
[----:B0-----:R-:W-:Y:S01]  /*2500*/  BAR.SYNC.DEFER_BLOCKING 0x0 ;  /* 0x0000000000007b1d */ /* 0x001fe20000010000 */
[C---:B------:R-:W-:Y:S01]  /*2510*/  FFMA.FTZ R24, R17.reuse, R24, 0.20512372255325317383 ;  /* 0x3e520bf411187423 */ /* 0x040fe20000010018 */
[----:B------:R-:W-:Y:S01]  /*2520*/  FFMA.FTZ R15, R22, 1.1920928955078125e-07, R15 ;  /* 0x34000000160f7823 */ /* 0x000fe2000001000f */
[----:B------:R-:W-:Y:S01]  /*2530*/  SHF.R.U32.HI R22, RZ, 0x6, R0 ;  /* 0x00000006ff167819 */ /* 0x000fe20000011600 */
[----:B------:R-:W-:Y:S01]  /*2540*/  USHF.L.U32 UR6, UR4, 0x1, URZ ;  /* 0x0000000104067899 */ /* 0x000fe200080006ff */
[C---:B------:R-:W-:Y:S02]  /*2550*/  FFMA.FTZ R24, R17.reuse, R24, -0.24046532809734344482 ;  /* 0xbe763c8b11187423 */ /* 0x040fe40000010018 */
[----:B------:R-:W-:Y:S01]  /*2560*/  SGXT.U32 R22, R22, 0x2 ;  /* 0x000000021616781a */ /* 0x000fe20000000000 */
[----:B------:R-:W-:Y:S01]  /*2570*/  LDTM.16dp32bit_t0_t15.x8 R4, tmem[UR14] ;  /* 0x0000000e000479ee */ /* 0x000fe20008980000 */
[----:B------:R-:W0:Y:S01]  /*2580*/  LDTM.16dp32bit_t16_t31.x8 R4, tmem[UR14+0x8] ;  /* 0x0000080e000479ee */ /* 0x000e2200089a0000 */
[----:B------:R-:W-:-:S04]  /*2590*/  FFMA.FTZ R24, R17, R24, 0.28857114911079406738 ;  /* 0x3e93bf9911187423 */ /* 0x000fc80000010018 */
[----:B------:R-:W-:-:S04]  /*25a0*/  FFMA.FTZ R24, R17, R24, -0.36067417263984680176 ;  /* 0xbeb8aa4911187423 */ /* 0x000fc80000010018 */
[----:B------:R-:W-:-:S04]  /*25b0*/  FFMA.FTZ R24, R17, R24, 0.48089820146560668945 ;  /* 0x3ef6384a11187423 */ /* 0x000fc80000010018 */
[C---:B------:R-:W-:Y:S01]  /*25c0*/  FFMA.FTZ R24, R17.reuse, R24, -0.72134751081466674805 ;  /* 0xbf38aa3b11187423 */ /* 0x040fe20000010018 */
[----:B------:R-:W4:Y:S01]  /*25d0*/  @!P2 SYNCS.CCTL.IV [UR13+0x1c08] ;  /* 0x001c0800ff00a9b1 */ /* 0x000f22000800000d */
[----:B------:R-:W-:Y:S02]  /*25e0*/  NOP ;  /* 0x0000000000007918 */ /* 0x000fe40000000000 */
[----:B------:R-:W-:Y:S01]  /*25f0*/  FMUL R24, R17, R24 ;  /* 0x0000001811187220 */ /* 0x000fe20000400000 */
[----:B------:R-:W-:-:S03]  /*2600*/  FSETP.NEU.AND P2, PT, R13, RZ, PT ;  /* 0x000000ff0d00720b */ /* 0x000fc60003f4d000 */
[----:B------:R-:W-:Y:S01]  /*2610*/  FMUL R24, R17, R24 ;  /* 0x0000001811187220 */ /* 0x000fe20000400000 */
[----:B0-----:R-:W-:Y:S01]  /*2620*/  @P0 FMUL R8, R8, 0.25 ;  /* 0x3e80000008080820 */ /* 0x001fe20000400000 */
[----:B------:R-:W-:Y:S01]  /*2630*/  @P0 FMUL R9, R9, 0.25 ;  /* 0x3e80000009090820 */ /* 0x000fe20000400000 */
[----:B------:R-:W-:Y:S01]  /*2640*/  @P0 FMUL R4, R4, 0.25 ;  /* 0x3e80000004040820 */ /* 0x000fe20000400000 */
[----:B------:R-:W-:Y:S01]  /*2650*/  @P0 FMUL R5, R5, 0.25 ;  /* 0x3e80000005050820 */ /* 0x000fe20000400000 */
[----:B------:R-:W-:Y:S01]  /*2660*/  @P0 FMUL R6, R6, 0.25 ;  /* 0x3e80000006060820 */ /* 0x000fe20000400000 */
[----:B------:R-:W-:Y:S01]  /*2670*/  @P0 FMUL R7, R7, 0.25 ;  /* 0x3e80000007070820 */ /* 0x000fe20000400000 */
[----:B------:R-:W-:Y:S01]  /*2680*/  @P0 FMUL R10, R10, 0.25 ;  /* 0x3e8000000a0a0820 */ /* 0x000fe20000400000 */
[----:B------:R-:W-:Y:S01]  /*2690*/  @P0 FMUL R11, R11, 0.25 ;  /* 0x3e8000000b0b0820 */ /* 0x000fe20000400000 */
[----:B------:R-:W-:Y:S01]  /*26a0*/  @!P4 FMUL R8, R8, 16777216 ;  /* 0x4b8000000808c820 */ /* 0x000fe20000400000 */
[----:B------:R-:W-:Y:S01]  /*26b0*/  @!P4 FMUL R9, R9, 16777216 ;  /* 0x4b8000000909c820 */ /* 0x000fe20000400000 */
[----:B------:R-:W-:Y:S01]  /*26c0*/  @!P4 FMUL R4, R4, 16777216 ;  /* 0x4b8000000404c820 */ /* 0x000fe20000400000 */
[----:B------:R-:W-:Y:S01]  /*26d0*/  @!P4 FMUL R5, R5, 16777216 ;  /* 0x4b8000000505c820 */ /* 0x000fe20000400000 */
[----:B------:R-:W-:Y:S01]  /*26e0*/  @!P4 FMUL R6, R6, 16777216 ;  /* 0x4b8000000606c820 */ /* 0x000fe20000400000 */
[----:B------:R-:W-:Y:S01]  /*26f0*/  @!P4 FMUL R7, R7, 16777216 ;  /* 0x4b8000000707c820 */ /* 0x000fe20000400000 */
[----:B------:R-:W-:Y:S01]  /*2700*/  @!P4 FMUL R10, R10, 16777216 ;  /* 0x4b8000000a0ac820 */ /* 0x000fe20000400000 */
[----:B------:R-:W-:Y:S01]  /*2710*/  @!P4 FMUL R11, R11, 16777216 ;  /* 0x4b8000000b0bc820 */ /* 0x000fe20000400000 */
[C---:B---3--:R-:W-:Y:S01]  /*2720*/  FMUL R19, R20.reuse, R8 ;  /* 0x0000000814137220 */ /* 0x048fe20000400000 */
[C---:B------:R-:W-:Y:S01]  /*2730*/  FMUL R8, R20.reuse, R9 ;  /* 0x0000000914087220 */ /* 0x040fe20000400000 */
[C---:B------:R-:W-:Y:S01]  /*2740*/  FMUL R4, R20.reuse, R4 ;  /* 0x0000000414047220 */ /* 0x040fe20000400000 */
[C---:B------:R-:W-:Y:S01]  /*2750*/  FMUL R5, R20.reuse, R5 ;  /* 0x0000000514057220 */ /* 0x040fe20000400000 */
[C---:B------:R-:W-:Y:S01]  /*2760*/  FMUL R6, R20.reuse, R6 ;  /* 0x0000000614067220 */ /* 0x040fe20000400000 */
[C---:B------:R-:W-:Y:S01]  /*2770*/  FMUL R7, R20.reuse, R7 ;  /* 0x0000000714077220 */ /* 0x040fe20000400000 */
[C---:B------:R-:W-:Y:S01]  /*2780*/  FMUL R9, R20.reuse, R10 ;  /* 0x0000000a14097220 */ /* 0x040fe20000400000 */
[----:B------:R-:W-:Y:S01]  /*2790*/  FMUL R20, R20, R11 ;  /* 0x0000000b14147220 */ /* 0x000fe20000400000 */
[----:B------:R-:W-:Y:S01]  /*27a0*/  F2FP.F16.F32.PACK_AB R4, R19, R4 ;  /* 0x000000041304723e */ /* 0x000fe200000000ff */
[----:B------:R-:W-:Y:S01]  /*27b0*/  FFMA.FTZ R24, R17, 1.4426950216293334961, R24 ;  /* 0x3fb8aa3b11187823 */ /* 0x000fe20000010018 */
[----:B------:R-:W-:-:S02]  /*27c0*/  F2FP.F16.F32.PACK_AB R5, R8, R5 ;  /* 0x000000050805723e */ /* 0x000fc400000000ff */
[----:B------:R-:W-:Y:S01]  /*27d0*/  F2FP.F16.F32.PACK_AB R6, R9, R6 ;  /* 0x000000060906723e */ /* 0x000fe200000000ff */
[----:B------:R-:W-:Y:S01]  /*27e0*/  FADD R15, R15, R24 ;  /* 0x000000180f0f7221 */ /* 0x000fe20000000000 */
[----:B------:R-:W-:Y:S01]  /*27f0*/  F2FP.F16.F32.PACK_AB R7, R20, R7 ;  /* 0x000000071407723e */ /* 0x000fe200000000ff */
[----:B------:R-:W0:Y:S01]  /*2800*/  LDC.64 R8, c[0x0][0x398] ;  /* 0x0000e600ff087b82 */ /* 0x000e220000000a00 */
[----:B------:R-:W-:Y:S02]  /*2810*/  ISETP.GE.U32.AND P0, PT, R13, 0x7f800000, PT ;  /* 0x7f8000000d00780c */ /* 0x000fe40003f06070 */
[--C-:B------:R-:W-:Y:S01]  /*2820*/  SHF.R.U32.HI R10, RZ, 0x2, R0.reuse ;  /* 0x00000002ff0a7819 */ /* 0x100fe20000011600 */
[----:B----4-:R2:W-:Y:S03]  /*2830*/  STSM.16.M88.4 [R18], R4 ;  /* 0x0000000412007844 */ /* 0x0105e60000000200 */
[----:B------:R-:W-:Y:S01]  /*2840*/  LOP3.LUT R11, R10, 0x38, RZ, 0xc0, !PT ;  /* 0x000000380a0b7812 */ /* 0x000fe200078ec0ff */
[----:B------:R-:W-:Y:S03]  /*2850*/  BAR.SYNC.DEFER_BLOCKING 0x0 ;  /* 0x0000000000007b1d */ /* 0x000fe60000010000 */
[----:B------:R-:W-:-:S02]  /*2860*/  LOP3.LUT R10, R11, 0x1f, R0, 0xf8, !PT ;  /* 0x0000001f0b0a7812 */ /* 0x000fc400078ef800 */
[----:B------:R-:W-:Y:S01]  /*2870*/  LOP3.LUT R0, R0, 0xff, RZ, 0xc0, !PT ;  /* 0x000000ff00007812 */ /* 0x000fe200078ec0ff */
[----:B------:R-:W-:Y:S01]  /*2880*/  @P0 IMAD.MOV.U32 R20, RZ, RZ, 0x7f800000 ;  /* 0x7f800000ff140424 */ /* 0x000fe200078e00ff */
[C---:B------:R-:W-:Y:S01]  /*2890*/  SHF.L.U32 R11, R10.reuse, 0x3, RZ ;  /* 0x000000030a0b7819 */ /* 0x040fe200000006ff */
[----:B------:R-:W-:Y:S02]  /*28a0*/  IMAD.SHL.U32 R10, R10, 0x10, RZ ;  /* 0x000000100a0a7824 */ /* 0x000fe400078e00ff */
[----:B------:R-:W-:Y:S01]  /*28b0*/  @P0 FFMA.FTZ R15, R13, R20, +INF ;  /* 0x7f8000000d0f0423 */ /* 0x000fe20000010014 */
[----:B------:R-:W-:Y:S01]  /*28c0*/  IMAD R13, R2, UR5, RZ ;  /* 0x00000005020d7c24 */ /* 0x000fe2000f8e02ff */
[----:B------:R-:W-:Y:S01]  /*28d0*/  UIMAD.WIDE UR4, UR4, 0x2, URZ ;  /* 0x00000002040478a5 */ /* 0x000fe2000f8e02ff */
[----:B--2---:R-:W-:Y:S01]  /*28e0*/  IMAD R18, R22, R3, RZ ;  /* 0x0000000316127224 */ /* 0x004fe200078e02ff */
[----:B------:R-:W-:Y:S01]  /*28f0*/  LOP3.LUT R11, R11, 0xc0, RZ, 0xc0, !PT ;  /* 0x000000c00b0b7812 */ /* 0x000fe200078ec0ff */
[----:B------:R-:W-:Y:S01]  /*2900*/  IMAD.SHL.U32 R21, R13, 0x2, RZ ;  /* 0x000000020d157824 */ /* 0x000fe200078e00ff */
[----:B------:R-:W-:Y:S01]  /*2910*/  FSEL R15, R15, -INF , P2 ;  /* 0xff8000000f0f7808 */ /* 0x000fe20001000000 */
[----:B------:R-:W-:Y:S01]  /*2920*/  IMAD R20, R3, 0x4, R18 ;  /* 0x0000000403147824 */ /* 0x000fe200078e0212 */
[----:B------:R-:W-:Y:S01]  /*2930*/  LOP3.LUT R10, R10, 0xf0, RZ, 0xc0, !PT ;  /* 0x000000f00a0a7812 */ /* 0x000fe200078ec0ff */
[----:B------:R-:W-:Y:S01]  /*2940*/  IMAD.HI R24, R13, 0x2, RZ ;  /* 0x000000020d187827 */ /* 0x000fe200078e02ff */
[----:B0-----:R-:W-:-:S03]  /*2950*/  IADD3 R21, P0, P3, R21, UR6, R8 ;  /* 0x0000000615157c10 */ /* 0x001fc6000fb1e008 */
[----:B------:R-:W-:Y:S01]  /*2960*/  FFMA R28, R15, 0.69314718246459960938, R16 ;  /* 0x3f3172180f1c7823 */ /* 0x000fe20000000010 */
[C---:B------:R-:W-:Y:S01]  /*2970*/  IMAD R22, R3.reuse, 0x4, R20 ;  /* 0x0000000403167824 */ /* 0x040fe200078e0214 */
[----:B------:R0:W2:Y:S01]  /*2980*/  LDSM.16.M88.4 R4, [R14] ;  /* 0x000000000e04783b */ /* 0x0000a20000000200 */
[----:B------:R-:W-:Y:S01]  /*2990*/  IADD3.X R24, PT, PT, R24, UR5, R9, P0, P3 ;  /* 0x0000000518187c10 */ /* 0x000fe200087e6409 */
[----:B------:R-:W-:Y:S01]  /*29a0*/  IMAD.IADD R11, R12, 0x1, R11 ;  /* 0x000000010c0b7824 */ /* 0x000fe200078e020b */
[-C--:B------:R-:W-:Y:S01]  /*29b0*/  LEA R8, P0, R18, R21.reuse, 0x1 ;  /* 0x0000001512087211 */ /* 0x080fe200078008ff */
[C---:B------:R-:W-:Y:S01]  /*29c0*/  IMAD R26, R3.reuse, 0x4, R22 ;  /* 0x00000004031a7824 */ /* 0x040fe200078e0216 */
[-C--:B------:R-:W-:Y:S01]  /*29d0*/  LEA R12, P2, R20, R21.reuse, 0x1 ;  /* 0x00000015140c7211 */ /* 0x080fe200078408ff */
[----:B------:R-:W3:Y:S01]  /*29e0*/  LDCU UR4, c[0x0][0x3ec] ;  /* 0x00007d80ff0477ac */ /* 0x000ee20008000800 */
[----:B------:R-:W-:Y:S01]  /*29f0*/  LEA.HI.X.SX32 R9, R18, R24, 0x1, P0 ;  /* 0x0000001812097211 */ /* 0x000fe200000f0eff */
[----:B------:R-:W-:Y:S01]  /*2a00*/  IMAD R30, R3, 0x4, R26 ;  /* 0x00000004031e7824 */ /* 0x000fe200078e021a */
[----:B0-----:R-:W-:-:S02]  /*2a10*/  LEA R14, P0, R22, R21, 0x1 ;  /* 0x00000015160e7211 */ /* 0x001fc400078008ff */
[-C--:B------:R-:W-:Y:S01]  /*2a20*/  LEA R16, P3, R26, R21.reuse, 0x1 ;  /* 0x000000151a107211 */ /* 0x080fe200078608ff */
[C---:B------:R-:W-:Y:S01]  /*2a30*/  IMAD R32, R3.reuse, 0x4, R30 ;  /* 0x0000000403207824 */ /* 0x040fe200078e021e */
[-C--:B------:R-:W-:Y:S02]  /*2a40*/  LEA.HI.X.SX32 R15, R22, R24.reuse, 0x1, P0 ;  /* 0x00000018160f7211 */ /* 0x080fe400000f0eff */
[----:B------:R-:W-:Y:S01]  /*2a50*/  LEA R18, P0, R30, R21, 0x1 ;  /* 0x000000151e127211 */ /* 0x000fe200078008ff */
[C---:B------:R-:W-:Y:S01]  /*2a60*/  IMAD R34, R3.reuse, 0x4, R32 ;  /* 0x0000000403227824 */ /* 0x040fe200078e0220 */
[-C--:B------:R-:W-:Y:S02]  /*2a70*/  LEA.HI.X.SX32 R17, R26, R24.reuse, 0x1, P3 ;  /* 0x000000181a117211 */ /* 0x080fe400018f0eff */
[-C--:B------:R-:W-:Y:S01]  /*2a80*/  LEA.HI.X.SX32 R19, R30, R24.reuse, 0x1, P0 ;  /* 0x000000181e137211 */ /* 0x080fe200000f0eff */
[----:B------:R-:W-:Y:S01]  /*2a90*/  IMAD R3, R3, 0x4, R34 ;  /* 0x0000000403037824 */ /* 0x000fe200078e0222 */
[----:B------:R-:W-:-:S02]  /*2aa0*/  LEA.HI.X.SX32 R13, R20, R24, 0x1, P2 ;  /* 0x00000018140d7211 */ /* 0x000fc400010f0eff */
[-C--:B------:R-:W-:Y:S01]  /*2ab0*/  LEA R20, P2, R32, R21.reuse, 0x1 ;  /* 0x0000001520147211 */ /* 0x080fe200078408ff */
[----:B---3--:R-:W-:Y:S01]  /*2ac0*/  UIMAD UR4, UR12, UR4, URZ ;  /* 0x000000040c0472a4 */ /* 0x008fe2000f8e02ff */
[CC--:B------:R-:W-:Y:S02]  /*2ad0*/  LEA R26, P0, R3.reuse, R21.reuse, 0x1 ;  /* 0x00000015031a7211 */ /* 0x0c0fe400078008ff */
[----:B------:R-:W-:Y:S01]  /*2ae0*/  LEA R22, P3, R34, R21, 0x1 ;  /* 0x0000001522167211 */ /* 0x000fe200078608ff */
[----:B------:R-:W-:Y:S01]  /*2af0*/  USHF.L.U32 UR6, UR4, 0x2, URZ ;  /* 0x0000000204067899 */ /* 0x000fe200080006ff */
[-C--:B------:R-:W-:Y:S01]  /*2b00*/  LEA.HI.X.SX32 R27, R3, R24.reuse, 0x1, P0 ;  /* 0x00000018031b7211 */ /* 0x080fe200000f0eff */
[----:B------:R-:W-:Y:S01]  /*2b10*/  UIMAD.WIDE UR4, UR4, 0x4, URZ ;  /* 0x00000004040478a5 */ /* 0x000fe2000f8e02ff */
[-C--:B------:R-:W-:Y:S02]  /*2b20*/  LEA.HI.X.SX32 R21, R32, R24.reuse, 0x1, P2 ;  /* 0x0000001820157211 */ /* 0x080fe400010f0eff */
[----:B------:R-:W-:-:S02]  /*2b30*/  LEA.HI.X.SX32 R23, R34, R24, 0x1, P3 ;  /* 0x0000001822177211 */ /* 0x000fc400018f0eff */
[----:B------:R-:W-:Y:S01]  /*2b40*/  ISETP.GE.U32.AND P0, PT, R0, 0x40, PT ;  /* 0x000000400000780c */ /* 0x000fe20003f06070 */
[----:B------:R-:W-:Y:S01]  /*2b50*/  IMAD.HI R0, R2, 0x4, RZ ;  /* 0x0000000402007827 */ /* 0x000fe200078e02ff */
[----:B--2---:R-:W-:Y:S01]  /*2b60*/  PRMT R25, R4, 0x7632, R25 ;  /* 0x0000763204197816 */ /* 0x004fe20000000019 */
[----:B------:R0:W-:Y:S01]  /*2b70*/  STG.E.U16 desc[UR26][R8.64], R4 ;  /* 0x0000000408007986 */ /* 0x0001e2000c10151a */
[----:B------:R-:W-:-:S03]  /*2b80*/  PRMT R3, R5, 0x7632, R3 ;  /* 0x0000763205037816 */ /* 0x000fc60000000003 */
[----:B------:R2:W-:Y:S04]  /*2b90*/  STG.E.U16 desc[UR26][R12.64], R25 ;  /* 0x000000190c007986 */ /* 0x0005e8000c10151a */
[----:B------:R-:W-:Y:S01]  /*2ba0*/  STG.E.U16 desc[UR26][R14.64], R5 ;  /* 0x000000050e007986 */ /* 0x000fe2000c10151a */
[----:B0-----:R-:W-:-:S03]  /*2bb0*/  PRMT R9, R6, 0x7632, R9 ;  /* 0x0000763206097816 */ /* 0x001fc60000000009 */
[----:B------:R0:W-:Y:S01]  /*2bc0*/  STG.E.U16 desc[UR26][R16.64], R3 ;  /* 0x0000000310007986 */ /* 0x0001e2000c10151a */
[----:B--2---:R-:W-:-:S03]  /*2bd0*/  PRMT R13, R7, 0x7632, R13 ;  /* 0x00007632070d7816 */ /* 0x004fc6000000000d */
[----:B------:R-:W-:Y:S04]  /*2be0*/  STG.E.U16 desc[UR26][R18.64], R6 ;  /* 0x0000000612007986 */ /* 0x000fe8000c10151a */
[----:B------:R2:W-:Y:S04]  /*2bf0*/  STG.E.U16 desc[UR26][R20.64], R9 ;  /* 0x0000000914007986 */ /* 0x0005e8000c10151a */
[----:B------:R-:W-:Y:S01]  /*2c00*/  STG.E.U16 desc[UR26][R22.64], R7 ;  /* 0x0000000716007986 */ /* 0x000fe2000c10151a */
[----:B0-----:R-:W-:-:S03]  /*2c10*/  SHF.L.U32 R3, R2, 0x2, RZ ;  /* 0x0000000202037819 */ /* 0x001fc600000006ff */
[----:B------:R-:W-:Y:S01]  /*2c20*/  STG.E.U16 desc[UR26][R26.64], R13 ;  /* 0x0000000d1a007986 */ /* 0x000fe2000c10151a */
[----:B------:R-:W-:Y:S08]  /*2c30*/  BAR.SYNC.DEFER_BLOCKING 0x0 ;  /* 0x0000000000007b1d */ /* 0x000ff00000010000 */
[----:B--2---:R-:W0:Y:S01]  /*2c40*/  LDC.64 R8, c[0x0][0x3a0] ;  /* 0x0000e800ff087b82 */ /* 0x004e220000000a00 */
[----:B------:R-:W-:Y:S07]  /*2c50*/  STSM.16.M88 [R11], R28 ;  /* 0x0000001c0b007844 */ /* 0x000fee0000000000 */
[----:B------:R-:W-:Y:S01]  /*2c60*/  BAR.SYNC.DEFER_BLOCKING 0x0 ;  /* 0x0000000000007b1d */ /* 0x000fe20000010000 */
[----:B0-----:R-:W-:-:S04]  /*2c70*/  IADD3 R2, P2, P3, R3, UR6, R8 ;  /* 0x0000000603027c10 */ /* 0x001fc8000fb5e008 */
[----:B------:R-:W-:Y:S01]  /*2c80*/  IADD3.X R3, PT, PT, R0, UR5, R9, P2, P3 ;  /* 0x0000000500037c10 */ /* 0x000fe200097e6409 */
[----:B------:R-:W0:Y:S04]  /*2c90*/  LDSM.16.M88 R5, [R10+UR13] ;  /* 0x0000000d0a05783b */ /* 0x000e280008000000 */
[----:B0-----:R0:W-:Y:S01]  /*2ca0*/  @!P0 STG.E desc[UR26][R2.64], R5 ;  /* 0x0000000502008986 */ /* 0x0011e2000c10191a */
[----:B------:R-:W-:Y:S06]  /*2cb0*/  BAR.SYNC.DEFER_BLOCKING 0x0 ;  /* 0x0000000000007b1d */ /* 0x000fec0000010000 */
[----:B------:R-:W-:Y:S05]  /*2cc0*/  @P1 BRA `(.L_x_20) ;  /* 0x0000000000a01947 */ /* 0x000fea0003800000 */
[----:B------:R-:W2:Y:S01]  /*2cd0*/  S2UR UR5, SR_CgaCtaId ;  /* 0x00000000000579c3 */ /* 0x000ea20000008800 */
[----:B------:R-:W-:Y:S01]  /*2ce0*/  NOP ;  /* 0x0000000000007918 */ /* 0x000fe20000000000 */
[----:B------:R-:W-:Y:S01]  /*2cf0*/  UMOV UR4, 0x50 ;  /* 0x0000005000047882 */ /* 0x000fe20000000000 */
[----:B------:R-:W-:Y:S02]  /*2d00*/  IMAD.U32 R0, RZ, RZ, UR32 ;  /* 0x00000020ff007e24 */ /* 0x000fe4000f8e00ff */
[----:B0-----:R-:W-:Y:S02]  /*2d10*/  IMAD.MOV.U32 R3, RZ, RZ, 0x3 ;  /* 0x00000003ff037424 */ /* 0x001fe400078e00ff */
[----:B------:R-:W-:Y:S01]  /*2d20*/  IMAD.MOV.U32 R7, RZ, RZ, 0x1 ;  /* 0x00000001ff077424 */ /* 0x000fe200078e00ff */
[----:B------:R-:W-:-:S04]  /*2d30*/  LOP3.LUT R0, R0, 0xffff, RZ, 0xc0, !PT ;  /* 0x0000ffff00007812 */ /* 0x000fc800078ec0ff */
[----:B------:R-:W-:-:S05]  /*2d40*/  SHF.R.U32.HI R0, RZ, 0x5, R0 ;  /* 0x00000005ff007819 */ /* 0x000fca0000011600 */
[----:B------:R-:W-:Y:S01]  /*2d50*/  VIADD R2, R0, 0x10 ;  /* 0x0000001000027836 */ /* 0x000fe20000000000 */
[----:B------:R-:W-:Y:S01]  /*2d60*/  SHF.L.U32 R0, R3, R0, RZ ;  /* 0x0000000003007219 */ /* 0x000fe200000006ff */
[----:B--2---:R-:W-:-:S03]  /*2d70*/  ULEA UR6, UR5, UR4, 0x18 ;  /* 0x0000000405067291 */ /* 0x004fc6000f8ec0ff */
[----:B------:R-:W-:-:S04]  /*2d80*/  SHF.L.U32 R3, R7, R2, RZ ;  /* 0x0000000207037219 */ /* 0x000fc800000006ff */
[----:B------:R-:W-:Y:S02]  /*2d90*/  LOP3.LUT R0, R3, R0, RZ, 0xfc, !PT ;  /* 0x0000000003007212 */ /* 0x000fe400078efcff */
[----:B------:R-:W0:Y:S02]  /*2da0*/  LDS R5, [UR6] ;  /* 0x00000006ff057984 */ /* 0x000e240008000800 */
[C---:B------:R-:W-:Y:S02]  /*2db0*/  LOP3.LUT R2, R0.reuse, 0xffff, RZ, 0xc0, !PT ;  /* 0x0000ffff00027812 */ /* 0x040fe400078ec0ff */
[----:B0-----:R-:W-:-:S04]  /*2dc0*/  LOP3.LUT R3, R0, 0xffff, R5, 0x80, !PT ;  /* 0x0000ffff00037812 */ /* 0x001fc800078e8005 */
[----:B------:R-:W-:-:S13]  /*2dd0*/  ISETP.NE.AND P0, PT, R3, R2, PT ;  /* 0x000000020300720c */ /* 0x000fda0003f05270 */
[----:B------:R-:W-:Y:S05]  /*2de0*/  @P0 BRA `(.L_x_21) ;  /* 0x0000000000500947 */ /* 0x000fea0003800000 */
[----:B------:R-:W-:Y:S02]  /*2df0*/  SHF.R.U32.HI R5, RZ, 0x10, R5 ;  /* 0x00000010ff057819 */ /* 0x000fe40000011605 */
[----:B------:R-:W-:-:S04]  /*2e00*/  SHF.R.U32.HI R2, RZ, 0x10, R0 ;  /* 0x00000010ff027819 */ /* 0x000fc80000011600 */
[----:B------:R-:W-:-:S04]  /*2e10*/  LOP3.LUT R5, R5, R2, RZ, 0xc0, !PT ;  /* 0x0000000205057212 */ /* 0x000fc800078ec0ff */
[----:B------:R-:W-:-:S13]  /*2e20*/  ISETP.NE.AND P0, PT, R5, R2, PT ;  /* 0x000000020500720c */ /* 0x000fda0003f05270 */
[----:B------:R-:W-:Y:S05]  /*2e30*/  @P0 BRA `(.L_x_22) ;  /* 0x0000000000300947 */ /* 0x000fea0003800000 */
[----:B------:R-:W-:Y:S01]  /*2e40*/  R2UR UR4, R0 ;  /* 0x00000000000472ca */ /* 0x000fe200000e0000 */
[----:B------:R-:W-:Y:S01]  /*2e50*/  VOTEU.ANY UR5, UPT, PT ;  /* 0x0000000000057886 */ /* 0x000fe200038e0100 */
[----:B------:R-:W0:Y:S01]  /*2e60*/  S2R R0, SR_LANEID ;  /* 0x0000000000007919 */ /* 0x000e220000000000 */
[----:B------:R-:W-:-:S10]  /*2e70*/  UFLO.U32 UR5, UR5 ;  /* 0x00000005000572bd */ /* 0x000fd400080e0000 */
[----:B------:R-:W-:-:S06]  /*2e80*/  ULOP3.LUT UR4, URZ, UR4, URZ, 0x33, !UPT ;  /* 0x00000004ff047292 */ /* 0x000fcc000f8e33ff */
[----:B------:R-:W-:-:S04]  /*2e90*/  IMAD.U32 R2, RZ, RZ, UR4 ;  /* 0x00000004ff027e24 */ /* 0x000fc8000f8e00ff */
[----:B------:R-:W2:Y:S02]  /*2ea0*/  REDUX UR7, R2 ;  /* 0x00000000020773c4 */ /* 0x000ea40000000000 */
[----:B------:R3:W-:Y:S01]  /*2eb0*/  UTCATOMSWS.AND URZ, UR4 ;  /* 0x0000000400ff79e3 */ /* 0x0007e20008000000 */
[----:B0-----:R-:W-:Y:S01]  /*2ec0*/  ISETP.EQ.U32.AND P0, PT, R0, UR5, PT ;  /* 0x0000000500007c0c */ /* 0x001fe2000bf02070 */
[----:B--2---:R-:W-:-:S12]  /*2ed0*/  IMAD.U32 R0, RZ, RZ, UR7 ;  /* 0x00000007ff007e24 */ /* 0x004fd8000f8e00ff */
[----:B------:R3:W-:Y:S01]  /*2ee0*/  @P0 ATOMS.AND RZ, [UR6], R0 ;  /* 0x00000000ffff098c */ /* 0x0007e2000a800006 */
[----:B------:R-:W-:Y:S05]  /*2ef0*/  BRA `(.L_x_20) ;  /* 0x0000000000147947 */ /* 0x000fea0003800000 */
.L_x_22:
[----:B------:R-:W-:-:S07]  /*2f00*/  MOV R2, 0x2f20 ;  /* 0x00002f2000027802 */ /* 0x000fce0000000f00 */
[----:B-1----:R-:W-:Y:S05]  /*2f10*/  CALL.REL.NOINC `($__internal_0_$__cuda_sm10x_tcgen05_guardrail_trap_col_being_dealloced_not_returned_by_alloc) ;  /* 0x0000000000447944 */ /* 0x002fea0003c00000 */
[----:B------:R-:W-:Y:S05]  /*2f20*/  BRA `(.L_x_20) ;  /* 0x0000000000087947 */ /* 0x000fea0003800000 */
.L_x_21:
[----:B------:R-:W-:-:S07]  /*2f30*/  MOV R2, 0x2f50 ;  /* 0x00002f5000027802 */ /* 0x000fce0000000f00 */
[----:B-1----:R-:W-:Y:S05]  /*2f40*/  CALL.REL.NOINC `($__internal_2_$__cuda_sm10x_tcgen05_guardrail_trap_unallocated_columns_being_dealloced) ;  /* 0x0000000000507944 */ /* 0x002fea0003c00000 */
.L_x_20:
[----:B------:R-:W-:Y:S01]  /*2f50*/  NOP ;  /* 0x0000000000007918 */ /* 0x000fe20000000000 */
[----:B-1-3--:R-:W-:Y:S05]  /*2f60*/  EXIT ;  /* 0x000000000000794d */ /* 0x00afea0003800000 */
.L_x_8:
[----:B------:R-:W1:Y:S02]  /*2f70*/  SYNCS.PHASECHK.TRANS64.TRYWAIT P0, [UR13+0x1400], RZ ;  /* 0x001400ffff0075a7 */ /* 0x000e64000800110d */
[----:B-1----:R-:W-:Y:S05]  /*2f80*/  @!P0 BRA `(.L_x_8) ;  /* 0xfffffffc00f88947 */ /* 0x002fea000383ffff */
[----:B------:R-:W-:Y:S05]  /*2f90*/  BRA `(.L_x_7) ;  /* 0xffffffdc00b07947 */ /* 0x000fea000383ffff */
.L_x_14:
[----:B------:R-:W2:Y:S02]  /*2fa0*/  SYNCS.PHASECHK.TRANS64.TRYWAIT P3, [UR13+0x1c10], RZ ;  /* 0x001c10ffff0075a7 */ /* 0x000ea4000806110d */
[----:B--2---:R-:W-:Y:S05]  /*2fb0*/  @!P3 BRA `(.L_x_14) ;  /* 0xfffffffc00f8b947 */ /* 0x004fea000383ffff */
[----:B------:R-:W-:Y:S05]  /*2fc0*/  BRA `(.L_x_23) ;  /* 0xffffffe800b87947 */ /* 0x000fea000383ffff */
.L_x_15:
[----:B------:R-:W0:Y:S02]  /*2fd0*/  SYNCS.PHASECHK.TRANS64.TRYWAIT P3, [UR16], R8 ;  /* 0x00000008ff0075a7 */ /* 0x000e240008061110 */
[----:B0-----:R-:W-:Y:S05]  /*2fe0*/  @!P3 BRA `(.L_x_15) ;  /* 0xfffffffc00f8b947 */ /* 0x001fea000383ffff */
[----:B------:R-:W-:Y:S05]  /*2ff0*/  BRA `(.L_x_24) ;  /* 0xffffffec007c7947 */ /* 0x000fea000383ffff */
.L_x_19:
[----:B------:R-:W0:Y:S02]  /*3000*/  SYNCS.PHASECHK.TRANS64.TRYWAIT P0, [UR16], R4 ;  /* 0x00000004ff0075a7 */ /* 0x000e240008001110 */
[----:B0-----:R-:W-:Y:S05]  /*3010*/  @!P0 BRA `(.L_x_19) ;  /* 0xfffffffc00f88947 */ /* 0x001fea000383ffff */
[----:B------:R-:W-:Y:S05]  /*3020*/  BRA `(.L_x_18) ;  /* 0xfffffff000d07947 */ /* 0x000fea000383ffff */
        .weak           $__internal_0_$__cuda_sm10x_tcgen05_guardrail_trap_col_being_dealloced_not_returned_by_alloc
        .type           $__internal_0_$__cuda_sm10x_tcgen05_guardrail_trap_col_being_dealloced_not_returned_by_alloc,@function
        .size           $__internal_0_$__cuda_sm10x_tcgen05_guardrail_trap_col_being_dealloced_not_returned_by_alloc,($__internal_1_$__cuda_sm10x_tcgen05_guardrail_trap_phase_invalid_during_alloc - $__internal_0_$__cuda_sm10x_tcgen05_guardrail_trap_col_being_dealloced_not_returned_by_alloc)
$__internal_0_$__cuda_sm10x_tcgen05_guardrail_trap_col_being_dealloced_not_returned_by_alloc:
[----:B------:R-:W-:Y:S05]  /*3030*/  BPT.TRAP 0x1 ;  /* 0x000000040000795c */ /* 0x000fea0000300000 */
[----:B------:R-:W-:-:S04]  /*3040*/  IMAD.MOV.U32 R3, RZ, RZ, 0x0 ;  /* 0x00000000ff037424 */ /* 0x000fc800078e00ff */
[----:B------:R-:W-:Y:S05]  /*3050*/  RET.REL.NODEC R2 `(attn_fwd) ;  /* 0xffffffcc02e87950 */ /* 0x000fea0003c3ffff */
        .weak           $__internal_1_$__cuda_sm10x_tcgen05_guardrail_trap_phase_invalid_during_alloc
        .type           $__internal_1_$__cuda_sm10x_tcgen05_guardrail_trap_phase_invalid_during_alloc,@function
        .size           $__internal_1_$__cuda_sm10x_tcgen05_guardrail_trap_phase_invalid_during_alloc,($__internal_2_$__cuda_sm10x_tcgen05_guardrail_trap_unallocated_columns_being_dealloced - $__internal_1_$__cuda_sm10x_tcgen05_guardrail_trap_phase_invalid_during_alloc)
$__internal_1_$__cuda_sm10x_tcgen05_guardrail_trap_phase_invalid_during_alloc:
[----:B------:R-:W-:Y:S05]  /*3060*/  BPT.TRAP 0x1 ;  /* 0x000000040000795c */ /* 0x000fea0000300000 */
[----:B------:R-:W-:-:S04]  /*3070*/  IMAD.MOV.U32 R3, RZ, RZ, 0x0 ;  /* 0x00000000ff037424 */ /* 0x000fc800078e00ff */
[----:B------:R-:W-:Y:S05]  /*3080*/  RET.REL.NODEC R2 `(attn_fwd) ;  /* 0xffffffcc02dc7950 */ /* 0x000fea0003c3ffff */
        .weak           $__internal_2_$__cuda_sm10x_tcgen05_guardrail_trap_unallocated_columns_being_dealloced
        .type           $__internal_2_$__cuda_sm10x_tcgen05_guardrail_trap_unallocated_columns_being_dealloced,@function
        .size           $__internal_2_$__cuda_sm10x_tcgen05_guardrail_trap_unallocated_columns_being_dealloced,(.L_x_28 - $__internal_2_$__cuda_sm10x_tcgen05_guardrail_trap_unallocated_columns_being_dealloced)
$__internal_2_$__cuda_sm10x_tcgen05_guardrail_trap_unallocated_columns_being_dealloced:
[----:B------:R-:W-:Y:S05]  /*3090*/  BPT.TRAP 0x1 ;  /* 0x000000040000795c */ /* 0x000fea0000300000 */
[----:B------:R-:W-:-:S04]  /*30a0*/  IMAD.MOV.U32 R3, RZ, RZ, 0x0 ;  /* 0x00000000ff037424 */ /* 0x000fc800078e00ff */
[----:B------:R-:W-:Y:S05]  /*30b0*/  RET.REL.NODEC R2 `(attn_fwd) ;  /* 0xffffffcc02d07950 */ /* 0x000fea0003c3ffff */
.L_x_25:
[----:B------:R-:W-:-:S00]  /*30c0*/  BRA `(.L_x_25) ;  /* 0xfffffffc00fc7947 */ /* 0x000fc0000383ffff */
[----:B------:R-:W-:-:S00]  /*30d0*/  NOP ;  /* 0x0000000000007918 */ /* 0x000fc00000000000 */
        /* <DEDUP_REMOVED lines=10> */
.L_x_28:


//--------------------- .nv.global.init           --------------------------
	.section	.nv.global.init,"aw",@progbits
.nv.global.init:
	.type		_$_str,@object
	.size		_$_str,(.L_3 - _$_str)
_$_str:
        /*0000*/ 	.byte	0x5f, 0x5f, 0x43, 0x55, 0x44, 0x41, 0x5f, 0x46, 0x54, 0x5a, 0x00
.L_3:


//--------------------- .nv.shared.attn_fwd       --------------------------
	.section	.nv.shared.attn_fwd,"aw",@nobits
	.sectionflags	@""
	.align	16
	.zero		1024


//--------------------- .nv.shared.reserved.0     --------------------------
	.section	.nv.shared.reserved.0,"aw",@nobits
	.align	8
	.weak		__nv_reservedSMEM_offset_0_alias
	.size		__nv_reservedSMEM_offset_0_alias, 0, 64
	.other		__nv_reservedSMEM_offset_0_alias,@"STO_CUDA_RESERVED_SHARED STV_DEFAULT"
__nv_reservedSMEM_offset_0_alias:
	.zero		0
.nv.shared.reserved.0:
	.zero		64
	.weak		__nv_reservedSMEM_allocation_phase
	.type		__nv_reservedSMEM_allocation_phase,@object
	.size		__nv_reservedSMEM_allocation_phase,(.L_0 - __nv_reservedSMEM_allocation_phase)
__nv_reservedSMEM_allocation_phase:
	.zero		1
.L_0:
	.zero		7
	.weak		__nv_reservedSMEM_devtool_atexit_pc
	.type		__nv_reservedSMEM_devtool_atexit_pc,@object
	.size		__nv_reservedSMEM_devtool_atexit_pc,(__nv_reservedSMEM_allocation_mask - __nv_reservedSMEM_devtool_atexit_pc)
__nv_reservedSMEM_devtool_atexit_pc:
	.zero		8
	.weak		__nv_reservedSMEM_allocation_mask
	.type		__nv_reservedSMEM_allocation_mask,@object
	.size		__nv_reservedSMEM_allocation_mask,(.L_2 - __nv_reservedSMEM_allocation_mask)
__nv_reservedSMEM_allocation_mask:
	.zero		4
.L_2:


//--------------------- .nv.constant0.attn_fwd    --------------------------
	.section	.nv.constant0.attn_fwd,"a",@progbits
	.sectionflags	@""
	.align	4
.nv.constant0.attn_fwd:
	.zero		1032


//--------------------- SYMBOLS --------------------------

	.type		.nv.reservedSmem.offset0,@object
	.size		.nv.reservedSmem.offset0,0x4
	.type		.nv.reservedSmem.cap,@object
	.size		.nv.reservedSmem.cap,0x4
